//
// Generated by NVIDIA NVVM Compiler
//
// Compiler Build ID: CL-36424714
// Cuda compilation tools, release 13.0, V13.0.88
// Based on NVVM 20.0.0
//

.version 9.0
.target sm_100
.address_size 64

	// .globl	_Z19matmul_shared_basicPKfS0_Pfi
// _ZZ19matmul_shared_basicPKfS0_PfiE6tile_A has been demoted
// _ZZ19matmul_shared_basicPKfS0_PfiE6tile_B has been demoted
// _ZZ23matmul_shared_transposePKfS0_PfiE6tile_A has been demoted
// _ZZ23matmul_shared_transposePKfS0_PfiE8tile_B_T has been demoted

.visible .entry _Z19matmul_shared_basicPKfS0_Pfi(
	.param .u64 .ptr .align 1 _Z19matmul_shared_basicPKfS0_Pfi_param_0,
	.param .u64 .ptr .align 1 _Z19matmul_shared_basicPKfS0_Pfi_param_1,
	.param .u64 .ptr .align 1 _Z19matmul_shared_basicPKfS0_Pfi_param_2,
	.param .u32 _Z19matmul_shared_basicPKfS0_Pfi_param_3
)
{
	.reg .pred 	%p<8>;
	.reg .b32 	%r<101>;
	.reg .b32 	%f<368>;
	.reg .b64 	%rd<48>;
	// demoted variable
	.shared .align 4 .b8 _ZZ19matmul_shared_basicPKfS0_PfiE6tile_A[1024];
	// demoted variable
	.shared .align 4 .b8 _ZZ19matmul_shared_basicPKfS0_PfiE6tile_B[1024];
	ld.param.u32 	%r32, [_Z19matmul_shared_basicPKfS0_Pfi_param_3];
	mov.u32 	%r33, %ctaid.y;
	shl.b32 	%r34, %r33, 4;
	mov.u32 	%r1, %tid.y;
	add.s32 	%r2, %r34, %r1;
	mov.u32 	%r35, %ctaid.x;
	shl.b32 	%r3, %r35, 4;
	mov.u32 	%r4, %tid.x;
	add.s32 	%r5, %r3, %r4;
	shr.s32 	%r36, %r32, 31;
	shr.u32 	%r37, %r36, 28;
	add.s32 	%r38, %r32, %r37;
	shr.s32 	%r6, %r38, 4;
	setp.lt.s32 	%p1, %r32, 16;
	mov.f32 	%f367, 0f00000000;
	@%p1 bra 	$L__BB0_9;
	mad.lo.s32 	%r7, %r32, %r2, %r4;
	shl.b32 	%r40, %r1, 6;
	mov.u32 	%r41, _ZZ19matmul_shared_basicPKfS0_PfiE6tile_A;
	add.s32 	%r8, %r41, %r40;
	add.s32 	%r42, %r6, -1;
	setp.lt.u32 	%p2, %r42, 3;
	mov.f32 	%f367, 0f00000000;
	mov.b32 	%r100, 0;
	@%p2 bra 	$L__BB0_4;
	and.b32  	%r100, %r6, 134217724;
	neg.s32 	%r98, %r100;
	add.s32 	%r97, %r7, 32;
	add.s32 	%r44, %r1, 48;
	mad.lo.s32 	%r45, %r32, %r44, %r4;
	add.s32 	%r96, %r45, %r3;
	add.s32 	%r46, %r1, 32;
	mad.lo.s32 	%r47, %r32, %r46, %r4;
	add.s32 	%r95, %r47, %r3;
	add.s32 	%r48, %r1, 16;
	mad.lo.s32 	%r49, %r32, %r48, %r4;
	add.s32 	%r94, %r49, %r3;
	mad.lo.s32 	%r50, %r1, %r32, %r4;
	add.s32 	%r93, %r50, %r3;
	mov.f32 	%f367, 0f00000000;
$L__BB0_3:
	.pragma "nounroll";
	ld.param.u64 	%rd44, [_Z19matmul_shared_basicPKfS0_Pfi_param_1];
	ld.param.u64 	%rd41, [_Z19matmul_shared_basicPKfS0_Pfi_param_0];
	add.s32 	%r51, %r97, -32;
	cvta.to.global.u64 	%rd4, %rd41;
	mul.wide.u32 	%rd5, %r51, 4;
	add.s64 	%rd6, %rd4, %rd5;
	ld.global.f32 	%f14, [%rd6];
	shl.b32 	%r53, %r4, 2;
	add.s32 	%r54, %r8, %r53;
	st.shared.f32 	[%r54], %f14;
	cvta.to.global.u64 	%rd7, %rd44;
	mul.wide.u32 	%rd8, %r93, 4;
	add.s64 	%rd9, %rd7, %rd8;
	ld.global.f32 	%f15, [%rd9];
	mov.u32 	%r56, _ZZ19matmul_shared_basicPKfS0_PfiE6tile_B;
	add.s32 	%r57, %r56, %r53;
	add.s32 	%r58, %r57, %r40;
	st.shared.f32 	[%r58], %f15;
	bar.sync 	0;
	ld.shared.f32 	%f16, [%r8];
	ld.shared.f32 	%f17, [%r57];
	fma.rn.f32 	%f18, %f16, %f17, %f367;
	ld.shared.f32 	%f19, [%r8+4];
	ld.shared.f32 	%f20, [%r57+64];
	fma.rn.f32 	%f21, %f19, %f20, %f18;
	ld.shared.f32 	%f22, [%r8+8];
	ld.shared.f32 	%f23, [%r57+128];
	fma.rn.f32 	%f24, %f22, %f23, %f21;
	ld.shared.f32 	%f25, [%r8+12];
	ld.shared.f32 	%f26, [%r57+192];
	fma.rn.f32 	%f27, %f25, %f26, %f24;
	ld.shared.f32 	%f28, [%r8+16];
	ld.shared.f32 	%f29, [%r57+256];
	fma.rn.f32 	%f30, %f28, %f29, %f27;
	ld.shared.f32 	%f31, [%r8+20];
	ld.shared.f32 	%f32, [%r57+320];
	fma.rn.f32 	%f33, %f31, %f32, %f30;
	ld.shared.f32 	%f34, [%r8+24];
	ld.shared.f32 	%f35, [%r57+384];
	fma.rn.f32 	%f36, %f34, %f35, %f33;
	ld.shared.f32 	%f37, [%r8+28];
	ld.shared.f32 	%f38, [%r57+448];
	fma.rn.f32 	%f39, %f37, %f38, %f36;
	ld.shared.f32 	%f40, [%r8+32];
	ld.shared.f32 	%f41, [%r57+512];
	fma.rn.f32 	%f42, %f40, %f41, %f39;
	ld.shared.f32 	%f43, [%r8+36];
	ld.shared.f32 	%f44, [%r57+576];
	fma.rn.f32 	%f45, %f43, %f44, %f42;
	ld.shared.f32 	%f46, [%r8+40];
	ld.shared.f32 	%f47, [%r57+640];
	fma.rn.f32 	%f48, %f46, %f47, %f45;
	ld.shared.f32 	%f49, [%r8+44];
	ld.shared.f32 	%f50, [%r57+704];
	fma.rn.f32 	%f51, %f49, %f50, %f48;
	ld.shared.f32 	%f52, [%r8+48];
	ld.shared.f32 	%f53, [%r57+768];
	fma.rn.f32 	%f54, %f52, %f53, %f51;
	ld.shared.f32 	%f55, [%r8+52];
	ld.shared.f32 	%f56, [%r57+832];
	fma.rn.f32 	%f57, %f55, %f56, %f54;
	ld.shared.f32 	%f58, [%r8+56];
	ld.shared.f32 	%f59, [%r57+896];
	fma.rn.f32 	%f60, %f58, %f59, %f57;
	ld.shared.f32 	%f61, [%r8+60];
	ld.shared.f32 	%f62, [%r57+960];
	fma.rn.f32 	%f63, %f61, %f62, %f60;
	bar.sync 	0;
	add.s32 	%r59, %r97, -16;
	mul.wide.u32 	%rd10, %r59, 4;
	add.s64 	%rd11, %rd4, %rd10;
	ld.global.f32 	%f64, [%rd11];
	st.shared.f32 	[%r54], %f64;
	mul.wide.u32 	%rd12, %r94, 4;
	add.s64 	%rd13, %rd7, %rd12;
	ld.global.f32 	%f65, [%rd13];
	st.shared.f32 	[%r58], %f65;
	bar.sync 	0;
	ld.shared.f32 	%f66, [%r8];
	ld.shared.f32 	%f67, [%r57];
	fma.rn.f32 	%f68, %f66, %f67, %f63;
	ld.shared.f32 	%f69, [%r8+4];
	ld.shared.f32 	%f70, [%r57+64];
	fma.rn.f32 	%f71, %f69, %f70, %f68;
	ld.shared.f32 	%f72, [%r8+8];
	ld.shared.f32 	%f73, [%r57+128];
	fma.rn.f32 	%f74, %f72, %f73, %f71;
	ld.shared.f32 	%f75, [%r8+12];
	ld.shared.f32 	%f76, [%r57+192];
	fma.rn.f32 	%f77, %f75, %f76, %f74;
	ld.shared.f32 	%f78, [%r8+16];
	ld.shared.f32 	%f79, [%r57+256];
	fma.rn.f32 	%f80, %f78, %f79, %f77;
	ld.shared.f32 	%f81, [%r8+20];
	ld.shared.f32 	%f82, [%r57+320];
	fma.rn.f32 	%f83, %f81, %f82, %f80;
	ld.shared.f32 	%f84, [%r8+24];
	ld.shared.f32 	%f85, [%r57+384];
	fma.rn.f32 	%f86, %f84, %f85, %f83;
	ld.shared.f32 	%f87, [%r8+28];
	ld.shared.f32 	%f88, [%r57+448];
	fma.rn.f32 	%f89, %f87, %f88, %f86;
	ld.shared.f32 	%f90, [%r8+32];
	ld.shared.f32 	%f91, [%r57+512];
	fma.rn.f32 	%f92, %f90, %f91, %f89;
	ld.shared.f32 	%f93, [%r8+36];
	ld.shared.f32 	%f94, [%r57+576];
	fma.rn.f32 	%f95, %f93, %f94, %f92;
	ld.shared.f32 	%f96, [%r8+40];
	ld.shared.f32 	%f97, [%r57+640];
	fma.rn.f32 	%f98, %f96, %f97, %f95;
	ld.shared.f32 	%f99, [%r8+44];
	ld.shared.f32 	%f100, [%r57+704];
	fma.rn.f32 	%f101, %f99, %f100, %f98;
	ld.shared.f32 	%f102, [%r8+48];
	ld.shared.f32 	%f103, [%r57+768];
	fma.rn.f32 	%f104, %f102, %f103, %f101;
	ld.shared.f32 	%f105, [%r8+52];
	ld.shared.f32 	%f106, [%r57+832];
	fma.rn.f32 	%f107, %f105, %f106, %f104;
	ld.shared.f32 	%f108, [%r8+56];
	ld.shared.f32 	%f109, [%r57+896];
	fma.rn.f32 	%f110, %f108, %f109, %f107;
	ld.shared.f32 	%f111, [%r8+60];
	ld.shared.f32 	%f112, [%r57+960];
	fma.rn.f32 	%f113, %f111, %f112, %f110;
	bar.sync 	0;
	add.s32 	%r60, %r97, 16;
	mul.wide.u32 	%rd14, %r97, 4;
	add.s64 	%rd15, %rd4, %rd14;
	ld.global.f32 	%f114, [%rd15];
	st.shared.f32 	[%r54], %f114;
	mul.wide.u32 	%rd16, %r95, 4;
	add.s64 	%rd17, %rd7, %rd16;
	ld.global.f32 	%f115, [%rd17];
	st.shared.f32 	[%r58], %f115;
	bar.sync 	0;
	ld.shared.f32 	%f116, [%r8];
	ld.shared.f32 	%f117, [%r57];
	fma.rn.f32 	%f118, %f116, %f117, %f113;
	ld.shared.f32 	%f119, [%r8+4];
	ld.shared.f32 	%f120, [%r57+64];
	fma.rn.f32 	%f121, %f119, %f120, %f118;
	ld.shared.f32 	%f122, [%r8+8];
	ld.shared.f32 	%f123, [%r57+128];
	fma.rn.f32 	%f124, %f122, %f123, %f121;
	ld.shared.f32 	%f125, [%r8+12];
	ld.shared.f32 	%f126, [%r57+192];
	fma.rn.f32 	%f127, %f125, %f126, %f124;
	ld.shared.f32 	%f128, [%r8+16];
	ld.shared.f32 	%f129, [%r57+256];
	fma.rn.f32 	%f130, %f128, %f129, %f127;
	ld.shared.f32 	%f131, [%r8+20];
	ld.shared.f32 	%f132, [%r57+320];
	fma.rn.f32 	%f133, %f131, %f132, %f130;
	ld.shared.f32 	%f134, [%r8+24];
	ld.shared.f32 	%f135, [%r57+384];
	fma.rn.f32 	%f136, %f134, %f135, %f133;
	ld.shared.f32 	%f137, [%r8+28];
	ld.shared.f32 	%f138, [%r57+448];
	fma.rn.f32 	%f139, %f137, %f138, %f136;
	ld.shared.f32 	%f140, [%r8+32];
	ld.shared.f32 	%f141, [%r57+512];
	fma.rn.f32 	%f142, %f140, %f141, %f139;
	ld.shared.f32 	%f143, [%r8+36];
	ld.shared.f32 	%f144, [%r57+576];
	fma.rn.f32 	%f145, %f143, %f144, %f142;
	ld.shared.f32 	%f146, [%r8+40];
	ld.shared.f32 	%f147, [%r57+640];
	fma.rn.f32 	%f148, %f146, %f147, %f145;
	ld.shared.f32 	%f149, [%r8+44];
	ld.shared.f32 	%f150, [%r57+704];
	fma.rn.f32 	%f151, %f149, %f150, %f148;
	ld.shared.f32 	%f152, [%r8+48];
	ld.shared.f32 	%f153, [%r57+768];
	fma.rn.f32 	%f154, %f152, %f153, %f151;
	ld.shared.f32 	%f155, [%r8+52];
	ld.shared.f32 	%f156, [%r57+832];
	fma.rn.f32 	%f157, %f155, %f156, %f154;
	ld.shared.f32 	%f158, [%r8+56];
	ld.shared.f32 	%f159, [%r57+896];
	fma.rn.f32 	%f160, %f158, %f159, %f157;
	ld.shared.f32 	%f161, [%r8+60];
	ld.shared.f32 	%f162, [%r57+960];
	fma.rn.f32 	%f163, %f161, %f162, %f160;
	bar.sync 	0;
	mul.wide.u32 	%rd18, %r60, 4;
	add.s64 	%rd19, %rd4, %rd18;
	ld.global.f32 	%f164, [%rd19];
	st.shared.f32 	[%r54], %f164;
	mul.wide.u32 	%rd20, %r96, 4;
	add.s64 	%rd21, %rd7, %rd20;
	ld.global.f32 	%f165, [%rd21];
	st.shared.f32 	[%r58], %f165;
	bar.sync 	0;
	ld.shared.f32 	%f166, [%r8];
	ld.shared.f32 	%f167, [%r57];
	fma.rn.f32 	%f168, %f166, %f167, %f163;
	ld.shared.f32 	%f169, [%r8+4];
	ld.shared.f32 	%f170, [%r57+64];
	fma.rn.f32 	%f171, %f169, %f170, %f168;
	ld.shared.f32 	%f172, [%r8+8];
	ld.shared.f32 	%f173, [%r57+128];
	fma.rn.f32 	%f174, %f172, %f173, %f171;
	ld.shared.f32 	%f175, [%r8+12];
	ld.shared.f32 	%f176, [%r57+192];
	fma.rn.f32 	%f177, %f175, %f176, %f174;
	ld.shared.f32 	%f178, [%r8+16];
	ld.shared.f32 	%f179, [%r57+256];
	fma.rn.f32 	%f180, %f178, %f179, %f177;
	ld.shared.f32 	%f181, [%r8+20];
	ld.shared.f32 	%f182, [%r57+320];
	fma.rn.f32 	%f183, %f181, %f182, %f180;
	ld.shared.f32 	%f184, [%r8+24];
	ld.shared.f32 	%f185, [%r57+384];
	fma.rn.f32 	%f186, %f184, %f185, %f183;
	ld.shared.f32 	%f187, [%r8+28];
	ld.shared.f32 	%f188, [%r57+448];
	fma.rn.f32 	%f189, %f187, %f188, %f186;
	ld.shared.f32 	%f190, [%r8+32];
	ld.shared.f32 	%f191, [%r57+512];
	fma.rn.f32 	%f192, %f190, %f191, %f189;
	ld.shared.f32 	%f193, [%r8+36];
	ld.shared.f32 	%f194, [%r57+576];
	fma.rn.f32 	%f195, %f193, %f194, %f192;
	ld.shared.f32 	%f196, [%r8+40];
	ld.shared.f32 	%f197, [%r57+640];
	fma.rn.f32 	%f198, %f196, %f197, %f195;
	ld.shared.f32 	%f199, [%r8+44];
	ld.shared.f32 	%f200, [%r57+704];
	fma.rn.f32 	%f201, %f199, %f200, %f198;
	ld.shared.f32 	%f202, [%r8+48];
	ld.shared.f32 	%f203, [%r57+768];
	fma.rn.f32 	%f204, %f202, %f203, %f201;
	ld.shared.f32 	%f205, [%r8+52];
	ld.shared.f32 	%f206, [%r57+832];
	fma.rn.f32 	%f207, %f205, %f206, %f204;
	ld.shared.f32 	%f208, [%r8+56];
	ld.shared.f32 	%f209, [%r57+896];
	fma.rn.f32 	%f210, %f208, %f209, %f207;
	ld.shared.f32 	%f211, [%r8+60];
	ld.shared.f32 	%f212, [%r57+960];
	fma.rn.f32 	%f367, %f211, %f212, %f210;
	bar.sync 	0;
	add.s32 	%r98, %r98, 4;
	add.s32 	%r97, %r97, 64;
	shl.b32 	%r61, %r32, 6;
	add.s32 	%r96, %r96, %r61;
	add.s32 	%r95, %r95, %r61;
	add.s32 	%r94, %r94, %r61;
	add.s32 	%r93, %r93, %r61;
	setp.ne.s32 	%p3, %r98, 0;
	@%p3 bra 	$L__BB0_3;
$L__BB0_4:
	and.b32  	%r29, %r6, 3;
	setp.eq.s32 	%p4, %r29, 0;
	@%p4 bra 	$L__BB0_9;
	setp.eq.s32 	%p5, %r29, 1;
	@%p5 bra 	$L__BB0_7;
	ld.param.u64 	%rd45, [_Z19matmul_shared_basicPKfS0_Pfi_param_1];
	ld.param.u64 	%rd42, [_Z19matmul_shared_basicPKfS0_Pfi_param_0];
	shl.b32 	%r62, %r100, 4;
	add.s32 	%r63, %r7, %r62;
	cvta.to.global.u64 	%rd22, %rd42;
	mul.wide.u32 	%rd23, %r63, 4;
	add.s64 	%rd24, %rd22, %rd23;
	ld.global.f32 	%f214, [%rd24];
	shl.b32 	%r65, %r4, 2;
	add.s32 	%r66, %r8, %r65;
	st.shared.f32 	[%r66], %f214;
	add.s32 	%r67, %r62, %r1;
	mad.lo.s32 	%r68, %r67, %r32, %r5;
	cvta.to.global.u64 	%rd25, %rd45;
	mul.wide.u32 	%rd26, %r68, 4;
	add.s64 	%rd27, %rd25, %rd26;
	ld.global.f32 	%f215, [%rd27];
	mov.u32 	%r70, _ZZ19matmul_shared_basicPKfS0_PfiE6tile_B;
	add.s32 	%r71, %r70, %r65;
	add.s32 	%r72, %r71, %r40;
	st.shared.f32 	[%r72], %f215;
	bar.sync 	0;
	ld.shared.f32 	%f216, [%r8];
	ld.shared.f32 	%f217, [%r71];
	fma.rn.f32 	%f218, %f216, %f217, %f367;
	ld.shared.f32 	%f219, [%r8+4];
	ld.shared.f32 	%f220, [%r71+64];
	fma.rn.f32 	%f221, %f219, %f220, %f218;
	ld.shared.f32 	%f222, [%r8+8];
	ld.shared.f32 	%f223, [%r71+128];
	fma.rn.f32 	%f224, %f222, %f223, %f221;
	ld.shared.f32 	%f225, [%r8+12];
	ld.shared.f32 	%f226, [%r71+192];
	fma.rn.f32 	%f227, %f225, %f226, %f224;
	ld.shared.f32 	%f228, [%r8+16];
	ld.shared.f32 	%f229, [%r71+256];
	fma.rn.f32 	%f230, %f228, %f229, %f227;
	ld.shared.f32 	%f231, [%r8+20];
	ld.shared.f32 	%f232, [%r71+320];
	fma.rn.f32 	%f233, %f231, %f232, %f230;
	ld.shared.f32 	%f234, [%r8+24];
	ld.shared.f32 	%f235, [%r71+384];
	fma.rn.f32 	%f236, %f234, %f235, %f233;
	ld.shared.f32 	%f237, [%r8+28];
	ld.shared.f32 	%f238, [%r71+448];
	fma.rn.f32 	%f239, %f237, %f238, %f236;
	ld.shared.f32 	%f240, [%r8+32];
	ld.shared.f32 	%f241, [%r71+512];
	fma.rn.f32 	%f242, %f240, %f241, %f239;
	ld.shared.f32 	%f243, [%r8+36];
	ld.shared.f32 	%f244, [%r71+576];
	fma.rn.f32 	%f245, %f243, %f244, %f242;
	ld.shared.f32 	%f246, [%r8+40];
	ld.shared.f32 	%f247, [%r71+640];
	fma.rn.f32 	%f248, %f246, %f247, %f245;
	ld.shared.f32 	%f249, [%r8+44];
	ld.shared.f32 	%f250, [%r71+704];
	fma.rn.f32 	%f251, %f249, %f250, %f248;
	ld.shared.f32 	%f252, [%r8+48];
	ld.shared.f32 	%f253, [%r71+768];
	fma.rn.f32 	%f254, %f252, %f253, %f251;
	ld.shared.f32 	%f255, [%r8+52];
	ld.shared.f32 	%f256, [%r71+832];
	fma.rn.f32 	%f257, %f255, %f256, %f254;
	ld.shared.f32 	%f258, [%r8+56];
	ld.shared.f32 	%f259, [%r71+896];
	fma.rn.f32 	%f260, %f258, %f259, %f257;
	ld.shared.f32 	%f261, [%r8+60];
	ld.shared.f32 	%f262, [%r71+960];
	fma.rn.f32 	%f263, %f261, %f262, %f260;
	bar.sync 	0;
	add.s32 	%r73, %r63, 16;
	mul.wide.u32 	%rd28, %r73, 4;
	add.s64 	%rd29, %rd22, %rd28;
	ld.global.f32 	%f264, [%rd29];
	st.shared.f32 	[%r66], %f264;
	add.s32 	%r74, %r67, 16;
	mad.lo.s32 	%r75, %r74, %r32, %r5;
	mul.wide.u32 	%rd30, %r75, 4;
	add.s64 	%rd31, %rd25, %rd30;
	ld.global.f32 	%f265, [%rd31];
	st.shared.f32 	[%r72], %f265;
	bar.sync 	0;
	ld.shared.f32 	%f266, [%r8];
	ld.shared.f32 	%f267, [%r71];
	fma.rn.f32 	%f268, %f266, %f267, %f263;
	ld.shared.f32 	%f269, [%r8+4];
	ld.shared.f32 	%f270, [%r71+64];
	fma.rn.f32 	%f271, %f269, %f270, %f268;
	ld.shared.f32 	%f272, [%r8+8];
	ld.shared.f32 	%f273, [%r71+128];
	fma.rn.f32 	%f274, %f272, %f273, %f271;
	ld.shared.f32 	%f275, [%r8+12];
	ld.shared.f32 	%f276, [%r71+192];
	fma.rn.f32 	%f277, %f275, %f276, %f274;
	ld.shared.f32 	%f278, [%r8+16];
	ld.shared.f32 	%f279, [%r71+256];
	fma.rn.f32 	%f280, %f278, %f279, %f277;
	ld.shared.f32 	%f281, [%r8+20];
	ld.shared.f32 	%f282, [%r71+320];
	fma.rn.f32 	%f283, %f281, %f282, %f280;
	ld.shared.f32 	%f284, [%r8+24];
	ld.shared.f32 	%f285, [%r71+384];
	fma.rn.f32 	%f286, %f284, %f285, %f283;
	ld.shared.f32 	%f287, [%r8+28];
	ld.shared.f32 	%f288, [%r71+448];
	fma.rn.f32 	%f289, %f287, %f288, %f286;
	ld.shared.f32 	%f290, [%r8+32];
	ld.shared.f32 	%f291, [%r71+512];
	fma.rn.f32 	%f292, %f290, %f291, %f289;
	ld.shared.f32 	%f293, [%r8+36];
	ld.shared.f32 	%f294, [%r71+576];
	fma.rn.f32 	%f295, %f293, %f294, %f292;
	ld.shared.f32 	%f296, [%r8+40];
	ld.shared.f32 	%f297, [%r71+640];
	fma.rn.f32 	%f298, %f296, %f297, %f295;
	ld.shared.f32 	%f299, [%r8+44];
	ld.shared.f32 	%f300, [%r71+704];
	fma.rn.f32 	%f301, %f299, %f300, %f298;
	ld.shared.f32 	%f302, [%r8+48];
	ld.shared.f32 	%f303, [%r71+768];
	fma.rn.f32 	%f304, %f302, %f303, %f301;
	ld.shared.f32 	%f305, [%r8+52];
	ld.shared.f32 	%f306, [%r71+832];
	fma.rn.f32 	%f307, %f305, %f306, %f304;
	ld.shared.f32 	%f308, [%r8+56];
	ld.shared.f32 	%f309, [%r71+896];
	fma.rn.f32 	%f310, %f308, %f309, %f307;
	ld.shared.f32 	%f311, [%r8+60];
	ld.shared.f32 	%f312, [%r71+960];
	fma.rn.f32 	%f367, %f311, %f312, %f310;
	bar.sync 	0;
	add.s32 	%r100, %r100, 2;
$L__BB0_7:
	and.b32  	%r76, %r6, 1;
	setp.eq.b32 	%p6, %r76, 1;
	not.pred 	%p7, %p6;
	@%p7 bra 	$L__BB0_9;
	ld.param.u64 	%rd46, [_Z19matmul_shared_basicPKfS0_Pfi_param_1];
	ld.param.u64 	%rd43, [_Z19matmul_shared_basicPKfS0_Pfi_param_0];
	shl.b32 	%r77, %r100, 4;
	add.s32 	%r78, %r7, %r77;
	cvta.to.global.u64 	%rd32, %rd43;
	mul.wide.u32 	%rd33, %r78, 4;
	add.s64 	%rd34, %rd32, %rd33;
	ld.global.f32 	%f313, [%rd34];
	shl.b32 	%r80, %r4, 2;
	add.s32 	%r81, %r8, %r80;
	st.shared.f32 	[%r81], %f313;
	add.s32 	%r82, %r77, %r1;
	mad.lo.s32 	%r83, %r82, %r32, %r5;
	cvta.to.global.u64 	%rd35, %rd46;
	mul.wide.u32 	%rd36, %r83, 4;
	add.s64 	%rd37, %rd35, %rd36;
	ld.global.f32 	%f314, [%rd37];
	mov.u32 	%r85, _ZZ19matmul_shared_basicPKfS0_PfiE6tile_B;
	add.s32 	%r86, %r85, %r80;
	add.s32 	%r87, %r86, %r40;
	st.shared.f32 	[%r87], %f314;
	bar.sync 	0;
	ld.shared.f32 	%f315, [%r8];
	ld.shared.f32 	%f316, [%r86];
	fma.rn.f32 	%f317, %f315, %f316, %f367;
	ld.shared.f32 	%f318, [%r8+4];
	ld.shared.f32 	%f319, [%r86+64];
	fma.rn.f32 	%f320, %f318, %f319, %f317;
	ld.shared.f32 	%f321, [%r8+8];
	ld.shared.f32 	%f322, [%r86+128];
	fma.rn.f32 	%f323, %f321, %f322, %f320;
	ld.shared.f32 	%f324, [%r8+12];
	ld.shared.f32 	%f325, [%r86+192];
	fma.rn.f32 	%f326, %f324, %f325, %f323;
	ld.shared.f32 	%f327, [%r8+16];
	ld.shared.f32 	%f328, [%r86+256];
	fma.rn.f32 	%f329, %f327, %f328, %f326;
	ld.shared.f32 	%f330, [%r8+20];
	ld.shared.f32 	%f331, [%r86+320];
	fma.rn.f32 	%f332, %f330, %f331, %f329;
	ld.shared.f32 	%f333, [%r8+24];
	ld.shared.f32 	%f334, [%r86+384];
	fma.rn.f32 	%f335, %f333, %f334, %f332;
	ld.shared.f32 	%f336, [%r8+28];
	ld.shared.f32 	%f337, [%r86+448];
	fma.rn.f32 	%f338, %f336, %f337, %f335;
	ld.shared.f32 	%f339, [%r8+32];
	ld.shared.f32 	%f340, [%r86+512];
	fma.rn.f32 	%f341, %f339, %f340, %f338;
	ld.shared.f32 	%f342, [%r8+36];
	ld.shared.f32 	%f343, [%r86+576];
	fma.rn.f32 	%f344, %f342, %f343, %f341;
	ld.shared.f32 	%f345, [%r8+40];
	ld.shared.f32 	%f346, [%r86+640];
	fma.rn.f32 	%f347, %f345, %f346, %f344;
	ld.shared.f32 	%f348, [%r8+44];
	ld.shared.f32 	%f349, [%r86+704];
	fma.rn.f32 	%f350, %f348, %f349, %f347;
	ld.shared.f32 	%f351, [%r8+48];
	ld.shared.f32 	%f352, [%r86+768];
	fma.rn.f32 	%f353, %f351, %f352, %f350;
	ld.shared.f32 	%f354, [%r8+52];
	ld.shared.f32 	%f355, [%r86+832];
	fma.rn.f32 	%f356, %f354, %f355, %f353;
	ld.shared.f32 	%f357, [%r8+56];
	ld.shared.f32 	%f358, [%r86+896];
	fma.rn.f32 	%f359, %f357, %f358, %f356;
	ld.shared.f32 	%f360, [%r8+60];
	ld.shared.f32 	%f361, [%r86+960];
	fma.rn.f32 	%f367, %f360, %f361, %f359;
	bar.sync 	0;
$L__BB0_9:
	ld.param.u64 	%rd47, [_Z19matmul_shared_basicPKfS0_Pfi_param_2];
	cvta.to.global.u64 	%rd38, %rd47;
	mad.lo.s32 	%r92, %r32, %r2, %r5;
	mul.wide.s32 	%rd39, %r92, 4;
	add.s64 	%rd40, %rd38, %rd39;
	st.global.f32 	[%rd40], %f367;
	ret;

}
	// .globl	_Z23matmul_shared_transposePKfS0_Pfi
.visible .entry _Z23matmul_shared_transposePKfS0_Pfi(
	.param .u64 .ptr .align 1 _Z23matmul_shared_transposePKfS0_Pfi_param_0,
	.param .u64 .ptr .align 1 _Z23matmul_shared_transposePKfS0_Pfi_param_1,
	.param .u64 .ptr .align 1 _Z23matmul_shared_transposePKfS0_Pfi_param_2,
	.param .u32 _Z23matmul_shared_transposePKfS0_Pfi_param_3
)
{
	.reg .pred 	%p<8>;
	.reg .b32 	%r<72>;
	.reg .b32 	%f<368>;
	.reg .b64 	%rd<32>;
	// demoted variable
	.shared .align 4 .b8 _ZZ23matmul_shared_transposePKfS0_PfiE6tile_A[1024];
	// demoted variable
	.shared .align 4 .b8 _ZZ23matmul_shared_transposePKfS0_PfiE8tile_B_T[1024];
	ld.param.u32 	%r23, [_Z23matmul_shared_transposePKfS0_Pfi_param_3];
	mov.u32 	%r24, %ctaid.y;
	shl.b32 	%r25, %r24, 4;
	mov.u32 	%r1, %tid.y;
	add.s32 	%r2, %r25, %r1;
	mov.u32 	%r26, %ctaid.x;
	shl.b32 	%r27, %r26, 4;
	mov.u32 	%r3, %tid.x;
	add.s32 	%r4, %r27, %r3;
	shr.s32 	%r28, %r23, 31;
	shr.u32 	%r29, %r28, 28;
	add.s32 	%r30, %r23, %r29;
	shr.s32 	%r5, %r30, 4;
	setp.lt.s32 	%p1, %r23, 16;
	mov.f32 	%f367, 0f00000000;
	@%p1 bra 	$L__BB1_9;
	mad.lo.s32 	%r6, %r23, %r2, %r3;
	shl.b32 	%r32, %r1, 6;
	mov.u32 	%r33, _ZZ23matmul_shared_transposePKfS0_PfiE6tile_A;
	add.s32 	%r7, %r33, %r32;
	shl.b32 	%r34, %r3, 2;
	add.s32 	%r8, %r7, %r34;
	mad.lo.s32 	%r9, %r23, %r4, %r1;
	mov.u32 	%r35, _ZZ23matmul_shared_transposePKfS0_PfiE8tile_B_T;
	add.s32 	%r36, %r35, %r32;
	add.s32 	%r10, %r36, %r34;
	add.s32 	%r37, %r5, -1;
	setp.lt.u32 	%p2, %r37, 3;
	mov.f32 	%f367, 0f00000000;
	mov.b32 	%r71, 0;
	@%p2 bra 	$L__BB1_4;
	and.b32  	%r71, %r5, 134217724;
	neg.s32 	%r69, %r71;
	mov.f32 	%f367, 0f00000000;
	mov.u32 	%r67, %r6;
	mov.u32 	%r68, %r9;
$L__BB1_3:
	.pragma "nounroll";
	ld.param.u64 	%rd28, [_Z23matmul_shared_transposePKfS0_Pfi_param_1];
	ld.param.u64 	%rd25, [_Z23matmul_shared_transposePKfS0_Pfi_param_0];
	cvta.to.global.u64 	%rd4, %rd25;
	mul.wide.s32 	%rd5, %r67, 4;
	add.s64 	%rd6, %rd4, %rd5;
	ld.global.f32 	%f14, [%rd6];
	st.shared.f32 	[%r8], %f14;
	cvta.to.global.u64 	%rd7, %rd28;
	mul.wide.s32 	%rd8, %r68, 4;
	add.s64 	%rd9, %rd7, %rd8;
	ld.global.f32 	%f15, [%rd9];
	st.shared.f32 	[%r10], %f15;
	bar.sync 	0;
	ld.shared.f32 	%f16, [%r7];
	shl.b32 	%r40, %r3, 6;
	add.s32 	%r42, %r35, %r40;
	ld.shared.f32 	%f17, [%r42];
	fma.rn.f32 	%f18, %f16, %f17, %f367;
	ld.shared.f32 	%f19, [%r7+4];
	ld.shared.f32 	%f20, [%r42+4];
	fma.rn.f32 	%f21, %f19, %f20, %f18;
	ld.shared.f32 	%f22, [%r7+8];
	ld.shared.f32 	%f23, [%r42+8];
	fma.rn.f32 	%f24, %f22, %f23, %f21;
	ld.shared.f32 	%f25, [%r7+12];
	ld.shared.f32 	%f26, [%r42+12];
	fma.rn.f32 	%f27, %f25, %f26, %f24;
	ld.shared.f32 	%f28, [%r7+16];
	ld.shared.f32 	%f29, [%r42+16];
	fma.rn.f32 	%f30, %f28, %f29, %f27;
	ld.shared.f32 	%f31, [%r7+20];
	ld.shared.f32 	%f32, [%r42+20];
	fma.rn.f32 	%f33, %f31, %f32, %f30;
	ld.shared.f32 	%f34, [%r7+24];
	ld.shared.f32 	%f35, [%r42+24];
	fma.rn.f32 	%f36, %f34, %f35, %f33;
	ld.shared.f32 	%f37, [%r7+28];
	ld.shared.f32 	%f38, [%r42+28];
	fma.rn.f32 	%f39, %f37, %f38, %f36;
	ld.shared.f32 	%f40, [%r7+32];
	ld.shared.f32 	%f41, [%r42+32];
	fma.rn.f32 	%f42, %f40, %f41, %f39;
	ld.shared.f32 	%f43, [%r7+36];
	ld.shared.f32 	%f44, [%r42+36];
	fma.rn.f32 	%f45, %f43, %f44, %f42;
	ld.shared.f32 	%f46, [%r7+40];
	ld.shared.f32 	%f47, [%r42+40];
	fma.rn.f32 	%f48, %f46, %f47, %f45;
	ld.shared.f32 	%f49, [%r7+44];
	ld.shared.f32 	%f50, [%r42+44];
	fma.rn.f32 	%f51, %f49, %f50, %f48;
	ld.shared.f32 	%f52, [%r7+48];
	ld.shared.f32 	%f53, [%r42+48];
	fma.rn.f32 	%f54, %f52, %f53, %f51;
	ld.shared.f32 	%f55, [%r7+52];
	ld.shared.f32 	%f56, [%r42+52];
	fma.rn.f32 	%f57, %f55, %f56, %f54;
	ld.shared.f32 	%f58, [%r7+56];
	ld.shared.f32 	%f59, [%r42+56];
	fma.rn.f32 	%f60, %f58, %f59, %f57;
	ld.shared.f32 	%f61, [%r7+60];
	ld.shared.f32 	%f62, [%r42+60];
	fma.rn.f32 	%f63, %f61, %f62, %f60;
	bar.sync 	0;
	ld.global.f32 	%f64, [%rd6+64];
	st.shared.f32 	[%r8], %f64;
	ld.global.f32 	%f65, [%rd9+64];
	st.shared.f32 	[%r10], %f65;
	bar.sync 	0;
	ld.shared.f32 	%f66, [%r7];
	ld.shared.f32 	%f67, [%r42];
	fma.rn.f32 	%f68, %f66, %f67, %f63;
	ld.shared.f32 	%f69, [%r7+4];
	ld.shared.f32 	%f70, [%r42+4];
	fma.rn.f32 	%f71, %f69, %f70, %f68;
	ld.shared.f32 	%f72, [%r7+8];
	ld.shared.f32 	%f73, [%r42+8];
	fma.rn.f32 	%f74, %f72, %f73, %f71;
	ld.shared.f32 	%f75, [%r7+12];
	ld.shared.f32 	%f76, [%r42+12];
	fma.rn.f32 	%f77, %f75, %f76, %f74;
	ld.shared.f32 	%f78, [%r7+16];
	ld.shared.f32 	%f79, [%r42+16];
	fma.rn.f32 	%f80, %f78, %f79, %f77;
	ld.shared.f32 	%f81, [%r7+20];
	ld.shared.f32 	%f82, [%r42+20];
	fma.rn.f32 	%f83, %f81, %f82, %f80;
	ld.shared.f32 	%f84, [%r7+24];
	ld.shared.f32 	%f85, [%r42+24];
	fma.rn.f32 	%f86, %f84, %f85, %f83;
	ld.shared.f32 	%f87, [%r7+28];
	ld.shared.f32 	%f88, [%r42+28];
	fma.rn.f32 	%f89, %f87, %f88, %f86;
	ld.shared.f32 	%f90, [%r7+32];
	ld.shared.f32 	%f91, [%r42+32];
	fma.rn.f32 	%f92, %f90, %f91, %f89;
	ld.shared.f32 	%f93, [%r7+36];
	ld.shared.f32 	%f94, [%r42+36];
	fma.rn.f32 	%f95, %f93, %f94, %f92;
	ld.shared.f32 	%f96, [%r7+40];
	ld.shared.f32 	%f97, [%r42+40];
	fma.rn.f32 	%f98, %f96, %f97, %f95;
	ld.shared.f32 	%f99, [%r7+44];
	ld.shared.f32 	%f100, [%r42+44];
	fma.rn.f32 	%f101, %f99, %f100, %f98;
	ld.shared.f32 	%f102, [%r7+48];
	ld.shared.f32 	%f103, [%r42+48];
	fma.rn.f32 	%f104, %f102, %f103, %f101;
	ld.shared.f32 	%f105, [%r7+52];
	ld.shared.f32 	%f106, [%r42+52];
	fma.rn.f32 	%f107, %f105, %f106, %f104;
	ld.shared.f32 	%f108, [%r7+56];
	ld.shared.f32 	%f109, [%r42+56];
	fma.rn.f32 	%f110, %f108, %f109, %f107;
	ld.shared.f32 	%f111, [%r7+60];
	ld.shared.f32 	%f112, [%r42+60];
	fma.rn.f32 	%f113, %f111, %f112, %f110;
	bar.sync 	0;
	ld.global.f32 	%f114, [%rd6+128];
	st.shared.f32 	[%r8], %f114;
	ld.global.f32 	%f115, [%rd9+128];
	st.shared.f32 	[%r10], %f115;
	bar.sync 	0;
	ld.shared.f32 	%f116, [%r7];
	ld.shared.f32 	%f117, [%r42];
	fma.rn.f32 	%f118, %f116, %f117, %f113;
	ld.shared.f32 	%f119, [%r7+4];
	ld.shared.f32 	%f120, [%r42+4];
	fma.rn.f32 	%f121, %f119, %f120, %f118;
	ld.shared.f32 	%f122, [%r7+8];
	ld.shared.f32 	%f123, [%r42+8];
	fma.rn.f32 	%f124, %f122, %f123, %f121;
	ld.shared.f32 	%f125, [%r7+12];
	ld.shared.f32 	%f126, [%r42+12];
	fma.rn.f32 	%f127, %f125, %f126, %f124;
	ld.shared.f32 	%f128, [%r7+16];
	ld.shared.f32 	%f129, [%r42+16];
	fma.rn.f32 	%f130, %f128, %f129, %f127;
	ld.shared.f32 	%f131, [%r7+20];
	ld.shared.f32 	%f132, [%r42+20];
	fma.rn.f32 	%f133, %f131, %f132, %f130;
	ld.shared.f32 	%f134, [%r7+24];
	ld.shared.f32 	%f135, [%r42+24];
	fma.rn.f32 	%f136, %f134, %f135, %f133;
	ld.shared.f32 	%f137, [%r7+28];
	ld.shared.f32 	%f138, [%r42+28];
	fma.rn.f32 	%f139, %f137, %f138, %f136;
	ld.shared.f32 	%f140, [%r7+32];
	ld.shared.f32 	%f141, [%r42+32];
	fma.rn.f32 	%f142, %f140, %f141, %f139;
	ld.shared.f32 	%f143, [%r7+36];
	ld.shared.f32 	%f144, [%r42+36];
	fma.rn.f32 	%f145, %f143, %f144, %f142;
	ld.shared.f32 	%f146, [%r7+40];
	ld.shared.f32 	%f147, [%r42+40];
	fma.rn.f32 	%f148, %f146, %f147, %f145;
	ld.shared.f32 	%f149, [%r7+44];
	ld.shared.f32 	%f150, [%r42+44];
	fma.rn.f32 	%f151, %f149, %f150, %f148;
	ld.shared.f32 	%f152, [%r7+48];
	ld.shared.f32 	%f153, [%r42+48];
	fma.rn.f32 	%f154, %f152, %f153, %f151;
	ld.shared.f32 	%f155, [%r7+52];
	ld.shared.f32 	%f156, [%r42+52];
	fma.rn.f32 	%f157, %f155, %f156, %f154;
	ld.shared.f32 	%f158, [%r7+56];
	ld.shared.f32 	%f159, [%r42+56];
	fma.rn.f32 	%f160, %f158, %f159, %f157;
	ld.shared.f32 	%f161, [%r7+60];
	ld.shared.f32 	%f162, [%r42+60];
	fma.rn.f32 	%f163, %f161, %f162, %f160;
	bar.sync 	0;
	ld.global.f32 	%f164, [%rd6+192];
	st.shared.f32 	[%r8], %f164;
	ld.global.f32 	%f165, [%rd9+192];
	st.shared.f32 	[%r10], %f165;
	bar.sync 	0;
	ld.shared.f32 	%f166, [%r7];
	ld.shared.f32 	%f167, [%r42];
	fma.rn.f32 	%f168, %f166, %f167, %f163;
	ld.shared.f32 	%f169, [%r7+4];
	ld.shared.f32 	%f170, [%r42+4];
	fma.rn.f32 	%f171, %f169, %f170, %f168;
	ld.shared.f32 	%f172, [%r7+8];
	ld.shared.f32 	%f173, [%r42+8];
	fma.rn.f32 	%f174, %f172, %f173, %f171;
	ld.shared.f32 	%f175, [%r7+12];
	ld.shared.f32 	%f176, [%r42+12];
	fma.rn.f32 	%f177, %f175, %f176, %f174;
	ld.shared.f32 	%f178, [%r7+16];
	ld.shared.f32 	%f179, [%r42+16];
	fma.rn.f32 	%f180, %f178, %f179, %f177;
	ld.shared.f32 	%f181, [%r7+20];
	ld.shared.f32 	%f182, [%r42+20];
	fma.rn.f32 	%f183, %f181, %f182, %f180;
	ld.shared.f32 	%f184, [%r7+24];
	ld.shared.f32 	%f185, [%r42+24];
	fma.rn.f32 	%f186, %f184, %f185, %f183;
	ld.shared.f32 	%f187, [%r7+28];
	ld.shared.f32 	%f188, [%r42+28];
	fma.rn.f32 	%f189, %f187, %f188, %f186;
	ld.shared.f32 	%f190, [%r7+32];
	ld.shared.f32 	%f191, [%r42+32];
	fma.rn.f32 	%f192, %f190, %f191, %f189;
	ld.shared.f32 	%f193, [%r7+36];
	ld.shared.f32 	%f194, [%r42+36];
	fma.rn.f32 	%f195, %f193, %f194, %f192;
	ld.shared.f32 	%f196, [%r7+40];
	ld.shared.f32 	%f197, [%r42+40];
	fma.rn.f32 	%f198, %f196, %f197, %f195;
	ld.shared.f32 	%f199, [%r7+44];
	ld.shared.f32 	%f200, [%r42+44];
	fma.rn.f32 	%f201, %f199, %f200, %f198;
	ld.shared.f32 	%f202, [%r7+48];
	ld.shared.f32 	%f203, [%r42+48];
	fma.rn.f32 	%f204, %f202, %f203, %f201;
	ld.shared.f32 	%f205, [%r7+52];
	ld.shared.f32 	%f206, [%r42+52];
	fma.rn.f32 	%f207, %f205, %f206, %f204;
	ld.shared.f32 	%f208, [%r7+56];
	ld.shared.f32 	%f209, [%r42+56];
	fma.rn.f32 	%f210, %f208, %f209, %f207;
	ld.shared.f32 	%f211, [%r7+60];
	ld.shared.f32 	%f212, [%r42+60];
	fma.rn.f32 	%f367, %f211, %f212, %f210;
	bar.sync 	0;
	add.s32 	%r69, %r69, 4;
	add.s32 	%r68, %r68, 64;
	add.s32 	%r67, %r67, 64;
	setp.ne.s32 	%p3, %r69, 0;
	@%p3 bra 	$L__BB1_3;
$L__BB1_4:
	and.b32  	%r20, %r5, 3;
	setp.eq.s32 	%p4, %r20, 0;
	@%p4 bra 	$L__BB1_9;
	setp.eq.s32 	%p5, %r20, 1;
	@%p5 bra 	$L__BB1_7;
	ld.param.u64 	%rd29, [_Z23matmul_shared_transposePKfS0_Pfi_param_1];
	ld.param.u64 	%rd26, [_Z23matmul_shared_transposePKfS0_Pfi_param_0];
	shl.b32 	%r43, %r71, 4;
	add.s32 	%r44, %r6, %r43;
	cvta.to.global.u64 	%rd10, %rd26;
	mul.wide.s32 	%rd11, %r44, 4;
	add.s64 	%rd12, %rd10, %rd11;
	ld.global.f32 	%f214, [%rd12];
	st.shared.f32 	[%r8], %f214;
	add.s32 	%r45, %r9, %r43;
	cvta.to.global.u64 	%rd13, %rd29;
	mul.wide.s32 	%rd14, %r45, 4;
	add.s64 	%rd15, %rd13, %rd14;
	ld.global.f32 	%f215, [%rd15];
	st.shared.f32 	[%r10], %f215;
	bar.sync 	0;
	ld.shared.f32 	%f216, [%r7];
	shl.b32 	%r47, %r3, 6;
	add.s32 	%r49, %r35, %r47;
	ld.shared.f32 	%f217, [%r49];
	fma.rn.f32 	%f218, %f216, %f217, %f367;
	ld.shared.f32 	%f219, [%r7+4];
	ld.shared.f32 	%f220, [%r49+4];
	fma.rn.f32 	%f221, %f219, %f220, %f218;
	ld.shared.f32 	%f222, [%r7+8];
	ld.shared.f32 	%f223, [%r49+8];
	fma.rn.f32 	%f224, %f222, %f223, %f221;
	ld.shared.f32 	%f225, [%r7+12];
	ld.shared.f32 	%f226, [%r49+12];
	fma.rn.f32 	%f227, %f225, %f226, %f224;
	ld.shared.f32 	%f228, [%r7+16];
	ld.shared.f32 	%f229, [%r49+16];
	fma.rn.f32 	%f230, %f228, %f229, %f227;
	ld.shared.f32 	%f231, [%r7+20];
	ld.shared.f32 	%f232, [%r49+20];
	fma.rn.f32 	%f233, %f231, %f232, %f230;
	ld.shared.f32 	%f234, [%r7+24];
	ld.shared.f32 	%f235, [%r49+24];
	fma.rn.f32 	%f236, %f234, %f235, %f233;
	ld.shared.f32 	%f237, [%r7+28];
	ld.shared.f32 	%f238, [%r49+28];
	fma.rn.f32 	%f239, %f237, %f238, %f236;
	ld.shared.f32 	%f240, [%r7+32];
	ld.shared.f32 	%f241, [%r49+32];
	fma.rn.f32 	%f242, %f240, %f241, %f239;
	ld.shared.f32 	%f243, [%r7+36];
	ld.shared.f32 	%f244, [%r49+36];
	fma.rn.f32 	%f245, %f243, %f244, %f242;
	ld.shared.f32 	%f246, [%r7+40];
	ld.shared.f32 	%f247, [%r49+40];
	fma.rn.f32 	%f248, %f246, %f247, %f245;
	ld.shared.f32 	%f249, [%r7+44];
	ld.shared.f32 	%f250, [%r49+44];
	fma.rn.f32 	%f251, %f249, %f250, %f248;
	ld.shared.f32 	%f252, [%r7+48];
	ld.shared.f32 	%f253, [%r49+48];
	fma.rn.f32 	%f254, %f252, %f253, %f251;
	ld.shared.f32 	%f255, [%r7+52];
	ld.shared.f32 	%f256, [%r49+52];
	fma.rn.f32 	%f257, %f255, %f256, %f254;
	ld.shared.f32 	%f258, [%r7+56];
	ld.shared.f32 	%f259, [%r49+56];
	fma.rn.f32 	%f260, %f258, %f259, %f257;
	ld.shared.f32 	%f261, [%r7+60];
	ld.shared.f32 	%f262, [%r49+60];
	fma.rn.f32 	%f263, %f261, %f262, %f260;
	bar.sync 	0;
	ld.global.f32 	%f264, [%rd12+64];
	st.shared.f32 	[%r8], %f264;
	ld.global.f32 	%f265, [%rd15+64];
	st.shared.f32 	[%r10], %f265;
	bar.sync 	0;
	ld.shared.f32 	%f266, [%r7];
	ld.shared.f32 	%f267, [%r49];
	fma.rn.f32 	%f268, %f266, %f267, %f263;
	ld.shared.f32 	%f269, [%r7+4];
	ld.shared.f32 	%f270, [%r49+4];
	fma.rn.f32 	%f271, %f269, %f270, %f268;
	ld.shared.f32 	%f272, [%r7+8];
	ld.shared.f32 	%f273, [%r49+8];
	fma.rn.f32 	%f274, %f272, %f273, %f271;
	ld.shared.f32 	%f275, [%r7+12];
	ld.shared.f32 	%f276, [%r49+12];
	fma.rn.f32 	%f277, %f275, %f276, %f274;
	ld.shared.f32 	%f278, [%r7+16];
	ld.shared.f32 	%f279, [%r49+16];
	fma.rn.f32 	%f280, %f278, %f279, %f277;
	ld.shared.f32 	%f281, [%r7+20];
	ld.shared.f32 	%f282, [%r49+20];
	fma.rn.f32 	%f283, %f281, %f282, %f280;
	ld.shared.f32 	%f284, [%r7+24];
	ld.shared.f32 	%f285, [%r49+24];
	fma.rn.f32 	%f286, %f284, %f285, %f283;
	ld.shared.f32 	%f287, [%r7+28];
	ld.shared.f32 	%f288, [%r49+28];
	fma.rn.f32 	%f289, %f287, %f288, %f286;
	ld.shared.f32 	%f290, [%r7+32];
	ld.shared.f32 	%f291, [%r49+32];
	fma.rn.f32 	%f292, %f290, %f291, %f289;
	ld.shared.f32 	%f293, [%r7+36];
	ld.shared.f32 	%f294, [%r49+36];
	fma.rn.f32 	%f295, %f293, %f294, %f292;
	ld.shared.f32 	%f296, [%r7+40];
	ld.shared.f32 	%f297, [%r49+40];
	fma.rn.f32 	%f298, %f296, %f297, %f295;
	ld.shared.f32 	%f299, [%r7+44];
	ld.shared.f32 	%f300, [%r49+44];
	fma.rn.f32 	%f301, %f299, %f300, %f298;
	ld.shared.f32 	%f302, [%r7+48];
	ld.shared.f32 	%f303, [%r49+48];
	fma.rn.f32 	%f304, %f302, %f303, %f301;
	ld.shared.f32 	%f305, [%r7+52];
	ld.shared.f32 	%f306, [%r49+52];
	fma.rn.f32 	%f307, %f305, %f306, %f304;
	ld.shared.f32 	%f308, [%r7+56];
	ld.shared.f32 	%f309, [%r49+56];
	fma.rn.f32 	%f310, %f308, %f309, %f307;
	ld.shared.f32 	%f311, [%r7+60];
	ld.shared.f32 	%f312, [%r49+60];
	fma.rn.f32 	%f367, %f311, %f312, %f310;
	bar.sync 	0;
	add.s32 	%r71, %r71, 2;
$L__BB1_7:
	and.b32  	%r50, %r5, 1;
	setp.eq.b32 	%p6, %r50, 1;
	not.pred 	%p7, %p6;
	@%p7 bra 	$L__BB1_9;
	ld.param.u64 	%rd30, [_Z23matmul_shared_transposePKfS0_Pfi_param_1];
	ld.param.u64 	%rd27, [_Z23matmul_shared_transposePKfS0_Pfi_param_0];
	shl.b32 	%r51, %r71, 4;
	add.s32 	%r52, %r6, %r51;
	cvta.to.global.u64 	%rd16, %rd27;
	mul.wide.s32 	%rd17, %r52, 4;
	add.s64 	%rd18, %rd16, %rd17;
	ld.global.f32 	%f313, [%rd18];
	st.shared.f32 	[%r8], %f313;
	add.s32 	%r53, %r9, %r51;
	cvta.to.global.u64 	%rd19, %rd30;
	mul.wide.s32 	%rd20, %r53, 4;
	add.s64 	%rd21, %rd19, %rd20;
	ld.global.f32 	%f314, [%rd21];
	st.shared.f32 	[%r10], %f314;
	bar.sync 	0;
	ld.shared.f32 	%f315, [%r7];
	shl.b32 	%r55, %r3, 6;
	add.s32 	%r57, %r35, %r55;
	ld.shared.f32 	%f316, [%r57];
	fma.rn.f32 	%f317, %f315, %f316, %f367;
	ld.shared.f32 	%f318, [%r7+4];
	ld.shared.f32 	%f319, [%r57+4];
	fma.rn.f32 	%f320, %f318, %f319, %f317;
	ld.shared.f32 	%f321, [%r7+8];
	ld.shared.f32 	%f322, [%r57+8];
	fma.rn.f32 	%f323, %f321, %f322, %f320;
	ld.shared.f32 	%f324, [%r7+12];
	ld.shared.f32 	%f325, [%r57+12];
	fma.rn.f32 	%f326, %f324, %f325, %f323;
	ld.shared.f32 	%f327, [%r7+16];
	ld.shared.f32 	%f328, [%r57+16];
	fma.rn.f32 	%f329, %f327, %f328, %f326;
	ld.shared.f32 	%f330, [%r7+20];
	ld.shared.f32 	%f331, [%r57+20];
	fma.rn.f32 	%f332, %f330, %f331, %f329;
	ld.shared.f32 	%f333, [%r7+24];
	ld.shared.f32 	%f334, [%r57+24];
	fma.rn.f32 	%f335, %f333, %f334, %f332;
	ld.shared.f32 	%f336, [%r7+28];
	ld.shared.f32 	%f337, [%r57+28];
	fma.rn.f32 	%f338, %f336, %f337, %f335;
	ld.shared.f32 	%f339, [%r7+32];
	ld.shared.f32 	%f340, [%r57+32];
	fma.rn.f32 	%f341, %f339, %f340, %f338;
	ld.shared.f32 	%f342, [%r7+36];
	ld.shared.f32 	%f343, [%r57+36];
	fma.rn.f32 	%f344, %f342, %f343, %f341;
	ld.shared.f32 	%f345, [%r7+40];
	ld.shared.f32 	%f346, [%r57+40];
	fma.rn.f32 	%f347, %f345, %f346, %f344;
	ld.shared.f32 	%f348, [%r7+44];
	ld.shared.f32 	%f349, [%r57+44];
	fma.rn.f32 	%f350, %f348, %f349, %f347;
	ld.shared.f32 	%f351, [%r7+48];
	ld.shared.f32 	%f352, [%r57+48];
	fma.rn.f32 	%f353, %f351, %f352, %f350;
	ld.shared.f32 	%f354, [%r7+52];
	ld.shared.f32 	%f355, [%r57+52];
	fma.rn.f32 	%f356, %f354, %f355, %f353;
	ld.shared.f32 	%f357, [%r7+56];
	ld.shared.f32 	%f358, [%r57+56];
	fma.rn.f32 	%f359, %f357, %f358, %f356;
	ld.shared.f32 	%f360, [%r7+60];
	ld.shared.f32 	%f361, [%r57+60];
	fma.rn.f32 	%f367, %f360, %f361, %f359;
	bar.sync 	0;
$L__BB1_9:
	ld.param.u64 	%rd31, [_Z23matmul_shared_transposePKfS0_Pfi_param_2];
	cvta.to.global.u64 	%rd22, %rd31;
	mad.lo.s32 	%r66, %r23, %r2, %r4;
	mul.wide.s32 	%rd23, %r66, 4;
	add.s64 	%rd24, %rd22, %rd23;
	st.global.f32 	[%rd24], %f367;
	ret;

}


// ===== COMPILED SASS (sm_100) =====

	.target	sm_100

	.elftype	@"ET_EXEC"


//--------------------- .note.nv.tkinfo           --------------------------
	.section	.note.nv.tkinfo,"",@"SHT_NOTE"
	.sectionflags	@"SHF_NOTE_NV_TKINFO"
	.tkinfo
        /*0018*/ 	.word	0x00000002
        /*0030*/ 	.string	""
        /*0030*/ 	.string	"ptxas"
        /*0030*/ 	.string	"Cuda compilation tools, release 13.0, V13.0.88"
        /*0030*/ 	.string	"Build cuda_13.0.r13.0/compiler.36424714_0"
        /*0030*/ 	.string	"-arch sm_100 -m 64 "



//--------------------- .note.nv.cuinfo           --------------------------
	.section	.note.nv.cuinfo,"",@"SHT_NOTE"
	.sectionflags	@"SHF_NOTE_NV_CUINFO"
        /*0018*/ 	.short	0x0002
        /*001a*/ 	.short	0x0064
        /*001c*/ 	.short	0x0082
	.zero		2


//--------------------- .nv.info                  --------------------------
	.section	.nv.info,"",@"SHT_CUDA_INFO"
	.align	4


	//----- nvinfo : EIATTR_REGCOUNT
	.align		4
        /*0000*/ 	.byte	0x04, 0x2f
        /*0002*/ 	.short	(.L_1 - .L_0)
	.align		4
.L_0:
        /*0004*/ 	.word	index@(_Z19matmul_shared_basicPKfS0_Pfi)
        /*0008*/ 	.word	0x00000028


	//----- nvinfo : EIATTR_FRAME_SIZE
	.align		4
.L_1:
        /*000c*/ 	.byte	0x04, 0x11
        /*000e*/ 	.short	(.L_3 - .L_2)
	.align		4
.L_2:
        /*0010*/ 	.word	index@(_Z19matmul_shared_basicPKfS0_Pfi)
        /*0014*/ 	.word	0x00000000


	//----- nvinfo : EIATTR_REGCOUNT
	.align		4
.L_3:
        /*0018*/ 	.byte	0x04, 0x2f
        /*001a*/ 	.short	(.L_5 - .L_4)
	.align		4
.L_4:
        /*001c*/ 	.word	index@(_Z23matmul_shared_transposePKfS0_Pfi)
        /*0020*/ 	.word	0x00000025


	//----- nvinfo : EIATTR_FRAME_SIZE
	.align		4
.L_5:
        /*0024*/ 	.byte	0x04, 0x11
        /*0026*/ 	.short	(.L_7 - .L_6)
	.align		4
.L_6:
        /*0028*/ 	.word	index@(_Z23matmul_shared_transposePKfS0_Pfi)
        /*002c*/ 	.word	0x00000000


	//----- nvinfo : EIATTR_MIN_STACK_SIZE
	.align		4
.L_7:
        /*0030*/ 	.byte	0x04, 0x12
        /*0032*/ 	.short	(.L_9 - .L_8)
	.align		4
.L_8:
        /*0034*/ 	.word	index@(_Z23matmul_shared_transposePKfS0_Pfi)
        /*0038*/ 	.word	0x00000000


	//----- nvinfo : EIATTR_MIN_STACK_SIZE
	.align		4
.L_9:
        /*003c*/ 	.byte	0x04, 0x12
        /*003e*/ 	.short	(.L_11 - .L_10)
	.align		4
.L_10:
        /*0040*/ 	.word	index@(_Z19matmul_shared_basicPKfS0_Pfi)
        /*0044*/ 	.word	0x00000000
.L_11:


//--------------------- .nv.compat                --------------------------
	.section	.nv.compat,"",@"SHT_CUDA_COMPAT_INFO"
	.align	4
        /*0000*/ 	.byte	0x02, 0x09, 0x00, 0x00, 0x02, 0x02, 0x01, 0x00, 0x02, 0x05, 0x05, 0x00, 0x03, 0x07, 0x01, 0x01
        /*0010*/ 	.byte	0x02, 0x03, 0x00, 0x00, 0x02, 0x06, 0x01, 0x00, 0x04, 0x0b, 0x08, 0x00, 0x09, 0x00, 0x00, 0x00
        /*0020*/ 	.byte	0x00, 0x00, 0x00, 0x00


//--------------------- .nv.info._Z23matmul_shared_transposePKfS0_Pfi --------------------------
	.section	.nv.info._Z23matmul_shared_transposePKfS0_Pfi,"",@"SHT_CUDA_INFO"
	.sectionflags	@""
	.align	4


	//----- nvinfo : EIATTR_CUDA_API_VERSION
	.align		4
        /*0000*/ 	.byte	0x04, 0x37
        /*0002*/ 	.short	(.L_13 - .L_12)
.L_12:
        /*0004*/ 	.word	0x00000082


	//----- nvinfo : EIATTR_KPARAM_INFO
	.align		4
.L_13:
        /*0008*/ 	.byte	0x04, 0x17
        /*000a*/ 	.short	(.L_15 - .L_14)
.L_14:
        /*000c*/ 	.word	0x00000000
        /*0010*/ 	.short	0x0003
        /*0012*/ 	.short	0x0018
        /*0014*/ 	.byte	0x00, 0xf0, 0x11, 0x00


	//----- nvinfo : EIATTR_KPARAM_INFO
	.align		4
.L_15:
        /*0018*/ 	.byte	0x04, 0x17
        /*001a*/ 	.short	(.L_17 - .L_16)
.L_16:
        /*001c*/ 	.word	0x00000000
        /*0020*/ 	.short	0x0002
        /*0022*/ 	.short	0x0010
        /*0024*/ 	.byte	0x00, 0xf5, 0x21, 0x00


	//----- nvinfo : EIATTR_KPARAM_INFO
	.align		4
.L_17:
        /*0028*/ 	.byte	0x04, 0x17
        /*002a*/ 	.short	(.L_19 - .L_18)
.L_18:
        /*002c*/ 	.word	0x00000000
        /*0030*/ 	.short	0x0001
        /*0032*/ 	.short	0x0008
        /*0034*/ 	.byte	0x00, 0xf5, 0x21, 0x00


	//----- nvinfo : EIATTR_KPARAM_INFO
	.align		4
.L_19:
        /*0038*/ 	.byte	0x04, 0x17
        /*003a*/ 	.short	(.L_21 - .L_20)
.L_20:
        /*003c*/ 	.word	0x00000000
        /*0040*/ 	.short	0x0000
        /*0042*/ 	.short	0x0000
        /*0044*/ 	.byte	0x00, 0xf5, 0x21, 0x00


	//----- nvinfo : EIATTR_SPARSE_MMA_MASK
	.align		4
.L_21:
        /*0048*/ 	.byte	0x03, 0x50
        /*004a*/ 	.short	0x0000


	//----- nvinfo : EIATTR_MAXREG_COUNT
	.align		4
        /*004c*/ 	.byte	0x03, 0x1b
        /*004e*/ 	.short	0x00ff


	//----- nvinfo : EIATTR_NUM_BARRIERS
	.align		4
        /*0050*/ 	.byte	0x02, 0x4c
        /*0052*/ 	.byte	0x01
	.zero		1


	//----- nvinfo : EIATTR_MERCURY_ISA_VERSION
	.align		4
        /*0054*/ 	.byte	0x03, 0x5f
        /*0056*/ 	.short	0x0101


	//----- nvinfo : EIATTR_VRC_CTA_INIT_COUNT
	.align		4
        /*0058*/ 	.byte	0x02, 0x4a
	.zero		1
	.zero		1


	//----- nvinfo : EIATTR_EXIT_INSTR_OFFSETS
	.align		4
        /*005c*/ 	.byte	0x04, 0x1c
        /*005e*/ 	.short	(.L_23 - .L_22)


	//   ....[0]....
.L_22:
        /*0060*/ 	.word	0x000011b0


	//----- nvinfo : EIATTR_CBANK_PARAM_SIZE
	.align		4
.L_23:
        /*0064*/ 	.byte	0x03, 0x19
        /*0066*/ 	.short	0x001c


	//----- nvinfo : EIATTR_PARAM_CBANK
	.align		4
        /*0068*/ 	.byte	0x04, 0x0a
        /*006a*/ 	.short	(.L_25 - .L_24)
	.align		4
.L_24:
        /*006c*/ 	.word	index@(.nv.constant0._Z23matmul_shared_transposePKfS0_Pfi)
        /*0070*/ 	.short	0x0380
        /*0072*/ 	.short	0x001c


	//----- nvinfo : EIATTR_SW_WAR
	.align		4
.L_25:
        /*0074*/ 	.byte	0x04, 0x36
        /*0076*/ 	.short	(.L_27 - .L_26)
.L_26:
        /*0078*/ 	.word	0x00000008
.L_27:


//--------------------- .nv.info._Z19matmul_shared_basicPKfS0_Pfi --------------------------
	.section	.nv.info._Z19matmul_shared_basicPKfS0_Pfi,"",@"SHT_CUDA_INFO"
	.sectionflags	@""
	.align	4


	//----- nvinfo : EIATTR_CUDA_API_VERSION
	.align		4
        /*0000*/ 	.byte	0x04, 0x37
        /*0002*/ 	.short	(.L_29 - .L_28)
.L_28:
        /*0004*/ 	.word	0x00000082


	//----- nvinfo : EIATTR_KPARAM_INFO
	.align		4
.L_29:
        /*0008*/ 	.byte	0x04, 0x17
        /*000a*/ 	.short	(.L_31 - .L_30)
.L_30:
        /*000c*/ 	.word	0x00000000
        /*0010*/ 	.short	0x0003
        /*0012*/ 	.short	0x0018
        /*0014*/ 	.byte	0x00, 0xf0, 0x11, 0x00


	//----- nvinfo : EIATTR_KPARAM_INFO
	.align		4
.L_31:
        /*0018*/ 	.byte	0x04, 0x17
        /*001a*/ 	.short	(.L_33 - .L_32)
.L_32:
        /*001c*/ 	.word	0x00000000
        /*0020*/ 	.short	0x0002
        /*0022*/ 	.short	0x0010
        /*0024*/ 	.byte	0x00, 0xf5, 0x21, 0x00


	//----- nvinfo : EIATTR_KPARAM_INFO
	.align		4
.L_33:
        /*0028*/ 	.byte	0x04, 0x17
        /*002a*/ 	.short	(.L_35 - .L_34)
.L_34:
        /*002c*/ 	.word	0x00000000
        /*0030*/ 	.short	0x0001
        /*0032*/ 	.short	0x0008
        /*0034*/ 	.byte	0x00, 0xf5, 0x21, 0x00


	//----- nvinfo : EIATTR_KPARAM_INFO
	.align		4
.L_35:
        /*0038*/ 	.byte	0x04, 0x17
        /*003a*/ 	.short	(.L_37 - .L_36)
.L_36:
        /*003c*/ 	.word	0x00000000
        /*0040*/ 	.short	0x0000
        /*0042*/ 	.short	0x0000
        /*0044*/ 	.byte	0x00, 0xf5, 0x21, 0x00


	//----- nvinfo : EIATTR_SPARSE_MMA_MASK
	.align		4
.L_37:
        /*0048*/ 	.byte	0x03, 0x50
        /*004a*/ 	.short	0x0000


	//----- nvinfo : EIATTR_MAXREG_COUNT
	.align		4
        /*004c*/ 	.byte	0x03, 0x1b
        /*004e*/ 	.short	0x00ff


	//----- nvinfo : EIATTR_NUM_BARRIERS
	.align		4
        /*0050*/ 	.byte	0x02, 0x4c
        /*0052*/ 	.byte	0x01
	.zero		1


	//----- nvinfo : EIATTR_MERCURY_ISA_VERSION
	.align		4
        /*0054*/ 	.byte	0x03, 0x5f
        /*0056*/ 	.short	0x0101


	//----- nvinfo : EIATTR_VRC_CTA_INIT_COUNT
	.align		4
        /*0058*/ 	.byte	0x02, 0x4a
	.zero		1
	.zero		1


	//----- nvinfo : EIATTR_EXIT_INSTR_OFFSETS
	.align		4
        /*005c*/ 	.byte	0x04, 0x1c
        /*005e*/ 	.short	(.L_39 - .L_38)


	//   ....[0]....
.L_38:
        /*0060*/ 	.word	0x00001910


	//----- nvinfo : EIATTR_CBANK_PARAM_SIZE
	.align		4
.L_39:
        /*0064*/ 	.byte	0x03, 0x19
        /*0066*/ 	.short	0x001c


	//----- nvinfo : EIATTR_PARAM_CBANK
	.align		4
        /*0068*/ 	.byte	0x04, 0x0a
        /*006a*/ 	.short	(.L_41 - .L_40)
	.align		4
.L_40:
        /*006c*/ 	.word	index@(.nv.constant0._Z19matmul_shared_basicPKfS0_Pfi)
        /*0070*/ 	.short	0x0380
        /*0072*/ 	.short	0x001c


	//----- nvinfo : EIATTR_SW_WAR
	.align		4
.L_41:
        /*0074*/ 	.byte	0x04, 0x36
        /*0076*/ 	.short	(.L_43 - .L_42)
.L_42:
        /*0078*/ 	.word	0x00000008
.L_43:


//--------------------- .nv.callgraph             --------------------------
	.section	.nv.callgraph,"",@"SHT_CUDA_CALLGRAPH"
	.align	4
	.sectionentsize	8
	.align		4
        /*0000*/ 	.word	0x00000000
	.align		4
        /*0004*/ 	.word	0xffffffff
	.align		4
        /*0008*/ 	.word	0x00000000
	.align		4
        /*000c*/ 	.word	0xfffffffe
	.align		4
        /*0010*/ 	.word	0x00000000
	.align		4
        /*0014*/ 	.word	0xfffffffd
	.align		4
        /*0018*/ 	.word	0x00000000
	.align		4
        /*001c*/ 	.word	0xfffffffc


//--------------------- .text._Z23matmul_shared_transposePKfS0_Pfi --------------------------
	.section	.text._Z23matmul_shared_transposePKfS0_Pfi,"ax",@progbits
	.align	128
        .global         _Z23matmul_shared_transposePKfS0_Pfi
        .type           _Z23matmul_shared_transposePKfS0_Pfi,@function
        .size           _Z23matmul_shared_transposePKfS0_Pfi,(.L_x_10 - _Z23matmul_shared_transposePKfS0_Pfi)
        .other          _Z23matmul_shared_transposePKfS0_Pfi,@"STO_CUDA_ENTRY STV_DEFAULT"
_Z23matmul_shared_transposePKfS0_Pfi:
.text._Z23matmul_shared_transposePKfS0_Pfi:
[----:B------:R-:W-:Y:S01]  /*0000*/  LDC R1, c[0x0][0x37c] ;  /* 0x0000df00ff017b82 */ /* 0x000fe20000000800 */
[----:B------:R-:W0:Y:S01]  /*0010*/  S2R R3, SR_CTAID.Y ;  /* 0x0000000000037919 */ /* 0x000e220000002600 */
[----:B------:R-:W1:Y:S01]  /*0020*/  LDCU UR12, c[0x0][0x398] ;  /* 0x00007300ff0c77ac */ /* 0x000e620008000800 */
[----:B------:R-:W-:Y:S01]  /*0030*/  HFMA2 R30, -RZ, RZ, 0, 0 ;  /* 0x00000000ff1e7431 */ /* 0x000fe200000001ff */
[----:B------:R-:W0:Y:S01]  /*0040*/  S2R R5, SR_TID.Y ;  /* 0x0000000000057919 */ /* 0x000e220000002200 */
[----:B------:R-:W2:Y:S01]  /*0050*/  LDCU.64 UR10, c[0x0][0x358] ;  /* 0x00006b00ff0a77ac */ /* 0x000ea20008000a00 */
[----:B------:R-:W3:Y:S01]  /*0060*/  S2R R7, SR_CTAID.X ;  /* 0x0000000000077919 */ /* 0x000ee20000002500 */
[----:B------:R-:W3:Y:S01]  /*0070*/  S2R R20, SR_TID.X ;  /* 0x0000000000147919 */ /* 0x000ee20000002100 */
[----:B-1----:R-:W-:Y:S02]  /*0080*/  UISETP.GE.AND UP0, UPT, UR12, 0x10, UPT ;  /* 0x000000100c00788c */ /* 0x002fe4000bf06270 */
[----:B------:R-:W-:-:S04]  /*0090*/  USHF.R.S32.HI UR4, URZ, 0x1f, UR12 ;  /* 0x0000001fff047899 */ /* 0x000fc8000801140c */
[----:B------:R-:W-:Y:S01]  /*00a0*/  ULEA.HI UR4, UR4, UR12, URZ, 0x4 ;  /* 0x0000000c04047291 */ /* 0x000fe2000f8f20ff */
[----:B0-----:R-:W-:Y:S02]  /*00b0*/  LEA R3, R3, R5, 0x4 ;  /* 0x0000000503037211 */ /* 0x001fe400078e20ff */
[----:B---3--:R-:W-:Y:S01]  /*00c0*/  LEA R0, R7, R20, 0x4 ;  /* 0x0000001407007211 */ /* 0x008fe200078e20ff */
[----:B--2---:R-:W-:Y:S08]  /*00d0*/  BRA.U !UP0, `(.L_x_0) ;  /* 0x0000001108247547 */ /* 0x004ff0000b800000 */
[----:B------:R-:W0:Y:S01]  /*00e0*/  S2UR UR7, SR_CgaCtaId ;  /* 0x00000000000779c3 */ /* 0x000e220000008800 */
[----:B------:R-:W-:Y:S01]  /*00f0*/  USHF.R.S32.HI UR4, URZ, 0x4, UR4 ;  /* 0x00000004ff047899 */ /* 0x000fe20008011404 */
[----:B------:R-:W-:Y:S01]  /*0100*/  IMAD R22, R0, UR12, R5 ;  /* 0x0000000c00167c24 */ /* 0x000fe2000f8e0205 */
[----:B------:R-:W-:Y:S01]  /*0110*/  UMOV UR5, 0x400 ;  /* 0x0000040000057882 */ /* 0x000fe20000000000 */
[----:B------:R-:W-:Y:S01]  /*0120*/  IMAD R24, R3, UR12, R20 ;  /* 0x0000000c03187c24 */ /* 0x000fe2000f8e0214 */
[----:B------:R-:W-:Y:S01]  /*0130*/  UIADD3 UR8, UPT, UPT, UR4, -0x1, URZ ;  /* 0xffffffff04087890 */ /* 0x000fe2000fffe0ff */
[----:B------:R-:W-:Y:S01]  /*0140*/  MOV R30, RZ ;  /* 0x000000ff001e7202 */ /* 0x000fe20000000f00 */
[----:B------:R-:W-:Y:S01]  /*0150*/  UIADD3 UR6, UPT, UPT, UR5, 0x400, URZ ;  /* 0x0000040005067890 */ /* 0x000fe2000fffe0ff */
[----:B------:R-:W-:Y:S01]  /*0160*/  MOV R21, RZ ;  /* 0x000000ff00157202 */ /* 0x000fe20000000f00 */
[----:B------:R-:W-:Y:S02]  /*0170*/  UISETP.GE.U32.AND UP1, UPT, UR8, 0x3, UPT ;  /* 0x000000030800788c */ /* 0x000fe4000bf26070 */
[----:B------:R-:W-:-:S02]  /*0180*/  ULOP3.LUT UP0, UR9, UR4, 0x3, URZ, 0xc0, !UPT ;  /* 0x0000000304097892 */ /* 0x000fc4000f80c0ff */
[----:B0-----:R-:W-:Y:S02]  /*0190*/  ULEA UR5, UR7, UR5, 0x18 ;  /* 0x0000000507057291 */ /* 0x001fe4000f8ec0ff */
[----:B------:R-:W-:-:S04]  /*01a0*/  ULEA UR6, UR7, UR6, 0x18 ;  /* 0x0000000607067291 */ /* 0x000fc8000f8ec0ff */
[C---:B------:R-:W-:Y:S02]  /*01b0*/  LEA R2, R5.reuse, UR5, 0x6 ;  /* 0x0000000505027c11 */ /* 0x040fe4000f8e30ff */
[----:B------:R-:W-:Y:S02]  /*01c0*/  LEA R5, R5, UR6, 0x6 ;  /* 0x0000000605057c11 */ /* 0x000fe4000f8e30ff */
[C---:B------:R-:W-:Y:S02]  /*01d0*/  LEA R29, R20.reuse, R2, 0x2 ;  /* 0x00000002141d7211 */ /* 0x040fe400078e10ff */
[----:B------:R-:W-:Y:S01]  /*01e0*/  LEA R28, R20, R5, 0x2 ;  /* 0x00000005141c7211 */ /* 0x000fe200078e10ff */
[----:B------:R-:W-:Y:S06]  /*01f0*/  BRA.U !UP1, `(.L_x_1) ;  /* 0x0000000909207547 */ /* 0x000fec000b800000 */
[----:B------:R-:W-:Y:S01]  /*0200*/  ULOP3.LUT UR5, UR4, 0x7fffffc, URZ, 0xc0, !UPT ;  /* 0x07fffffc04057892 */ /* 0x000fe2000f8ec0ff */
[----:B------:R-:W-:Y:S02]  /*0210*/  MOV R30, RZ ;  /* 0x000000ff001e7202 */ /* 0x000fe40000000f00 */
[----:B------:R-:W-:Y:S01]  /*0220*/  MOV R25, R24 ;  /* 0x0000001800197202 */ /* 0x000fe20000000f00 */
[----:B------:R-:W-:Y:S01]  /*0230*/  UIADD3 UR7, UPT, UPT, -UR5, URZ, URZ ;  /* 0x000000ff05077290 */ /* 0x000fe2000fffe1ff */
[----:B------:R-:W-:Y:S02]  /*0240*/  MOV R23, R22 ;  /* 0x0000001600177202 */ /* 0x000fe40000000f00 */
[----:B------:R-:W-:-:S09]  /*0250*/  MOV R21, UR5 ;  /* 0x0000000500157c02 */ /* 0x000fd20008000f00 */
.L_x_2:
[----:B------:R-:W0:Y:S08]  /*0260*/  LDC.64 R18, c[0x0][0x380] ;  /* 0x0000e000ff127b82 */ /* 0x000e300000000a00 */
[----:B------:R-:W1:Y:S01]  /*0270*/  LDC.64 R16, c[0x0][0x388] ;  /* 0x0000e200ff107b82 */ /* 0x000e620000000a00 */
[----:B0-----:R-:W-:-:S05]  /*0280*/  IMAD.WIDE R18, R25, 0x4, R18 ;  /* 0x0000000419127825 */ /* 0x001fca00078e0212 */
[----:B------:R-:W2:Y:S01]  /*0290*/  LDG.E R32, desc[UR10][R18.64] ;  /* 0x0000000a12207981 */ /* 0x000ea2000c1e1900 */
[----:B-1----:R-:W-:-:S05]  /*02a0*/  IMAD.WIDE R16, R23, 0x4, R16 ;  /* 0x0000000417107825 */ /* 0x002fca00078e0210 */
[----:B------:R-:W3:Y:S01]  /*02b0*/  LDG.E R27, desc[UR10][R16.64] ;  /* 0x0000000a101b7981 */ /* 0x000ee2000c1e1900 */
[----:B------:R-:W-:-:S03]  /*02c0*/  LEA R26, R20, UR6, 0x6 ;  /* 0x00000006141a7c11 */ /* 0x000fc6000f8e30ff */
[----:B--2---:R-:W-:Y:S04]  /*02d0*/  STS [R29], R32 ;  /* 0x000000201d007388 */ /* 0x004fe80000000800 */
[----:B---3--:R-:W-:Y:S01]  /*02e0*/  STS [R28], R27 ;  /* 0x0000001b1c007388 */ /* 0x008fe20000000800 */
[----:B------:R-:W-:Y:S06]  /*02f0*/  BAR.SYNC.DEFER_BLOCKING 0x0 ;  /* 0x0000000000007b1d */ /* 0x000fec0000010000 */
[----:B------:R-:W-:Y:S04]  /*0300*/  LDS.128 R8, [R2] ;  /* 0x0000000002087984 */ /* 0x000fe80000000c00 */
[----:B------:R-:W0:Y:S04]  /*0310*/  LDS.128 R12, [R26] ;  /* 0x000000001a0c7984 */ /* 0x000e280000000c00 */
[----:B------:R-:W-:Y:S01]  /*0320*/  LDS.128 R4, [R2+0x10] ;  /* 0x0000100002047984 */ /* 0x000fe20000000c00 */
[----:B0-----:R-:W-:-:S04]  /*0330*/  FFMA R8, R8, R12, R30 ;  /* 0x0000000c08087223 */ /* 0x001fc8000000001e */
[----:B------:R-:W-:-:S04]  /*0340*/  FFMA R9, R9, R13, R8 ;  /* 0x0000000d09097223 */ /* 0x000fc80000000008 */
[----:B------:R-:W-:-:S04]  /*0350*/  FFMA R10, R10, R14, R9 ;  /* 0x0000000e0a0a7223 */ /* 0x000fc80000000009 */
[----:B------:R-:W-:Y:S02]  /*0360*/  FFMA R11, R11, R15, R10 ;  /* 0x0000000f0b0b7223 */ /* 0x000fe4000000000a */
[----:B------:R-:W0:Y:S02]  /*0370*/  LDS.128 R12, [R26+0x10] ;  /* 0x000010001a0c7984 */ /* 0x000e240000000c00 */
[----:B0-----:R-:W-:Y:S02]  /*0380*/  FFMA R4, R4, R12, R11 ;  /* 0x0000000c04047223 */ /* 0x001fe4000000000b */
[----:B------:R-:W-:Y:S02]  /*0390*/  LDS.128 R8, [R2+0x20] ;  /* 0x0000200002087984 */ /* 0x000fe40000000c00 */
        /* <DEDUP_REMOVED lines=9> */
[----:B------:R-:W0:Y:S01]  /*0430*/  LDS.128 R12, [R26+0x30] ;  /* 0x000030001a0c7984 */ /* 0x000e220000000c00 */
[----:B------:R-:W-:Y:S06]  /*0440*/  BAR.SYNC.DEFER_BLOCKING 0x0 ;  /* 0x0000000000007b1d */ /* 0x000fec0000010000 */
[----:B------:R-:W2:Y:S04]  /*0450*/  LDG.E R30, desc[UR10][R18.64+0x40] ;  /* 0x0000400a121e7981 */ /* 0x000ea8000c1e1900 */
[----:B------:R-:W3:Y:S01]  /*0460*/  LDG.E R27, desc[UR10][R16.64+0x40] ;  /* 0x0000400a101b7981 */ /* 0x000ee2000c1e1900 */
[----:B0-----:R-:W-:-:S04]  /*0470*/  FFMA R4, R4, R12, R11 ;  /* 0x0000000c04047223 */ /* 0x001fc8000000000b */
[----:B------:R-:W-:-:S04]  /*0480*/  FFMA R5, R5, R13, R4 ;  /* 0x0000000d05057223 */ /* 0x000fc80000000004 */
[----:B------:R-:W-:-:S04]  /*0490*/  FFMA R6, R6, R14, R5 ;  /* 0x0000000e06067223 */ /* 0x000fc80000000005 */
[----:B------:R-:W-:Y:S01]  /*04a0*/  FFMA R7, R7, R15, R6 ;  /* 0x0000000f07077223 */ /* 0x000fe20000000006 */
[----:B--2---:R-:W-:Y:S04]  /*04b0*/  STS [R29], R30 ;  /* 0x0000001e1d007388 */ /* 0x004fe80000000800 */
[----:B---3--:R-:W-:Y:S01]  /*04c0*/  STS [R28], R27 ;  /* 0x0000001b1c007388 */ /* 0x008fe20000000800 */
[----:B------:R-:W-:Y:S06]  /*04d0*/  BAR.SYNC.DEFER_BLOCKING 0x0 ;  /* 0x0000000000007b1d */ /* 0x000fec0000010000 */
[----:B------:R-:W-:Y:S04]  /*04e0*/  LDS.128 R8, [R2] ;  /* 0x0000000002087984 */ /* 0x000fe80000000c00 */
[----:B------:R-:W0:Y:S02]  /*04f0*/  LDS.128 R12, [R26] ;  /* 0x000000001a0c7984 */ /* 0x000e240000000c00 */
[----:B0-----:R-:W-:-:S02]  /*0500*/  FFMA R8, R8, R12, R7 ;  /* 0x0000000c08087223 */ /* 0x001fc40000000007 */
        /* <DEDUP_REMOVED lines=54> */
[----:B------:R-:W-:-:S04]  /*0870*/  UIADD3 UR7, UPT, UPT, UR7, 0x4, URZ ;  /* 0x0000000407077890 */ /* 0x000fc8000fffe0ff */
[----:B------:R-:W-:Y:S01]  /*0880*/  UISETP.NE.AND UP1, UPT, UR7, URZ, UPT ;  /* 0x000000ff0700728c */ /* 0x000fe2000bf25270 */
[----:B------:R-:W-:Y:S02]  /*0890*/  IADD3 R25, PT, PT, R25, 0x40, RZ ;  /* 0x0000004019197810 */ /* 0x000fe40007ffe0ff */
[----:B------:R-:W-:Y:S01]  /*08a0*/  IADD3 R23, PT, PT, R23, 0x40, RZ ;  /* 0x0000004017177810 */ /* 0x000fe20007ffe0ff */
[----:B--2---:R-:W-:Y:S04]  /*08b0*/  STS [R29], R30 ;  /* 0x0000001e1d007388 */ /* 0x004fe80000000800 */
[----:B---3--:R-:W-:Y:S01]  /*08c0*/  STS [R28], R27 ;  /* 0x0000001b1c007388 */ /* 0x008fe20000000800 */
[----:B------:R-:W-:Y:S06]  /*08d0*/  BAR.SYNC.DEFER_BLOCKING 0x0 ;  /* 0x0000000000007b1d */ /* 0x000fec0000010000 */
[----:B------:R-:W-:Y:S04]  /*08e0*/  LDS.128 R16, [R2] ;  /* 0x0000000002107984 */ /* 0x000fe80000000c00 */
[----:B------:R-:W0:Y:S04]  /*08f0*/  LDS.128 R12, [R26] ;  /* 0x000000001a0c7984 */ /* 0x000e280000000c00 */
[----:B------:R-:W-:Y:S01]  /*0900*/  LDS.128 R8, [R26+0x10] ;  /* 0x000010001a087984 */ /* 0x000fe20000000c00 */
[----:B0-----:R-:W-:-:S03]  /*0910*/  FFMA R12, R16, R12, R7 ;  /* 0x0000000c100c7223 */ /* 0x001fc60000000007 */
[----:B------:R-:W0:Y:S01]  /*0920*/  LDS.128 R4, [R2+0x10] ;  /* 0x0000100002047984 */ /* 0x000e220000000c00 */
[----:B------:R-:W-:-:S04]  /*0930*/  FFMA R13, R17, R13, R12 ;  /* 0x0000000d110d7223 */ /* 0x000fc8000000000c */
[----:B------:R-:W-:-:S04]  /*0940*/  FFMA R14, R18, R14, R13 ;  /* 0x0000000e120e7223 */ /* 0x000fc8000000000d */
[----:B------:R-:W-:Y:S02]  /*0950*/  FFMA R15, R19, R15, R14 ;  /* 0x0000000f130f7223 */ /* 0x000fe4000000000e */
[----:B------:R-:W-:Y:S02]  /*0960*/  LDS.128 R16, [R26+0x20] ;  /* 0x000020001a107984 */ /* 0x000fe40000000c00 */
[----:B0-----:R-:W-:Y:S02]  /*0970*/  FFMA R4, R4, R8, R15 ;  /* 0x0000000804047223 */ /* 0x001fe4000000000f */
[----:B------:R-:W0:Y:S02]  /*0980*/  LDS.128 R12, [R2+0x20] ;  /* 0x00002000020c7984 */ /* 0x000e240000000c00 */
        /* <DEDUP_REMOVED lines=8> */
[----:B------:R-:W-:-:S04]  /*0a10*/  FFMA R15, R15, R19, R14 ;  /* 0x000000130f0f7223 */ /* 0x000fc8000000000e */
[----:B0-----:R-:W-:-:S04]  /*0a20*/  FFMA R4, R8, R4, R15 ;  /* 0x0000000408047223 */ /* 0x001fc8000000000f */
[----:B------:R-:W-:-:S04]  /*0a30*/  FFMA R5, R9, R5, R4 ;  /* 0x0000000509057223 */ /* 0x000fc80000000004 */
[----:B------:R-:W-:-:S04]  /*0a40*/  FFMA R6, R10, R6, R5 ;  /* 0x000000060a067223 */ /* 0x000fc80000000005 */
[----:B------:R-:W-:Y:S01]  /*0a50*/  FFMA R30, R11, R7, R6 ;  /* 0x000000070b1e7223 */ /* 0x000fe20000000006 */
[----:B------:R-:W-:Y:S06]  /*0a60*/  BAR.SYNC.DEFER_BLOCKING 0x0 ;  /* 0x0000000000007b1d */ /* 0x000fec0000010000 */
[----:B------:R-:W-:Y:S05]  /*0a70*/  BRA.U UP1, `(.L_x_2) ;  /* 0xfffffff501f87547 */ /* 0x000fea000b83ffff */
.L_x_1:
[----:B------:R-:W-:Y:S05]  /*0a80*/  BRA.U !UP0, `(.L_x_0) ;  /* 0x0000000508b87547 */ /* 0x000fea000b800000 */
[----:B------:R-:W-:Y:S02]  /*0a90*/  UISETP.NE.AND UP0, UPT, UR9, 0x1, UPT ;  /* 0x000000010900788c */ /* 0x000fe4000bf05270 */
[----:B------:R-:W-:-:S04]  /*0aa0*/  ULOP3.LUT UR4, UR4, 0x1, URZ, 0xc0, !UPT ;  /* 0x0000000104047892 */ /* 0x000fc8000f8ec0ff */
[----:B------:R-:W-:-:S03]  /*0ab0*/  UISETP.NE.U32.AND UP1, UPT, UR4, 0x1, UPT ;  /* 0x000000010400788c */ /* 0x000fc6000bf25070 */
[----:B------:R-:W-:Y:S08]  /*0ac0*/  BRA.U !UP0, `(.L_x_3) ;  /* 0x0000000508107547 */ /* 0x000ff0000b800000 */
[----:B------:R-:W0:Y:S01]  /*0ad0*/  LDC.64 R32, c[0x0][0x380] ;  /* 0x0000e000ff207b82 */ /* 0x000e220000000a00 */
[C---:B------:R-:W-:Y:S02]  /*0ae0*/  LEA R5, R21.reuse, R24, 0x4 ;  /* 0x0000001815057211 */ /* 0x040fe400078e20ff */
[----:B------:R-:W-:-:S05]  /*0af0*/  LEA R7, R21, R22, 0x4 ;  /* 0x0000001615077211 */ /* 0x000fca00078e20ff */
        /* <DEDUP_REMOVED lines=11> */
[----:B------:R-:W-:Y:S04]  /*0bb0*/  LDS.128 R8, [R2+0x10] ;  /* 0x0000100002087984 */ /* 0x000fe80000000c00 */
[----:B------:R-:W1:Y:S01]  /*0bc0*/  LDS.128 R4, [R23+0x10] ;  /* 0x0000100017047984 */ /* 0x000e620000000c00 */
[----:B0-----:R-:W-:-:S04]  /*0bd0*/  FFMA R12, R12, R16, R30 ;  /* 0x000000100c0c7223 */ /* 0x001fc8000000001e */
[----:B------:R-:W-:-:S04]  /*0be0*/  FFMA R13, R13, R17, R12 ;  /* 0x000000110d0d7223 */ /* 0x000fc8000000000c */
[----:B------:R-:W-:-:S04]  /*0bf0*/  FFMA R14, R14, R18, R13 ;  /* 0x000000120e0e7223 */ /* 0x000fc8000000000d */
[----:B------:R-:W-:Y:S02]  /*0c00*/  FFMA R15, R15, R19, R14 ;  /* 0x000000130f0f7223 */ /* 0x000fe4000000000e */
[----:B------:R-:W-:Y:S02]  /*0c10*/  LDS.128 R16, [R2+0x20] ;  /* 0x0000200002107984 */ /* 0x000fe40000000c00 */
[----:B-1----:R-:W-:Y:S02]  /*0c20*/  FFMA R4, R8, R4, R15 ;  /* 0x0000000408047223 */ /* 0x002fe4000000000f */
[----:B------:R-:W0:Y:S02]  /*0c30*/  LDS.128 R12, [R23+0x20] ;  /* 0x00002000170c7984 */ /* 0x000e240000000c00 */
[----:B------:R-:W-:-:S04]  /*0c40*/  FFMA R5, R9, R5, R4 ;  /* 0x0000000509057223 */ /* 0x000fc80000000004 */
[----:B------:R-:W-:-:S04]  /*0c50*/  FFMA R6, R10, R6, R5 ;  /* 0x000000060a067223 */ /* 0x000fc80000000005 */
[----:B------:R-:W-:Y:S02]  /*0c60*/  FFMA R7, R11, R7, R6 ;  /* 0x000000070b077223 */ /* 0x000fe40000000006 */
[----:B------:R-:W-:Y:S02]  /*0c70*/  LDS.128 R8, [R2+0x30] ;  /* 0x0000300002087984 */ /* 0x000fe40000000c00 */
[----:B0-----:R-:W-:Y:S02]  /*0c80*/  FFMA R12, R16, R12, R7 ;  /* 0x0000000c100c7223 */ /* 0x001fe40000000007 */
[----:B------:R-:W0:Y:S01]  /*0c90*/  LDS.128 R4, [R23+0x30] ;  /* 0x0000300017047984 */ /* 0x000e220000000c00 */
[----:B------:R-:W-:Y:S06]  /*0ca0*/  BAR.SYNC.DEFER_BLOCKING 0x0 ;  /* 0x0000000000007b1d */ /* 0x000fec0000010000 */
[----:B------:R-:W2:Y:S04]  /*0cb0*/  LDG.E R32, desc[UR10][R32.64+0x40] ;  /* 0x0000400a20207981 */ /* 0x000ea8000c1e1900 */
[----:B------:R-:W3:Y:S01]  /*0cc0*/  LDG.E R27, desc[UR10][R26.64+0x40] ;  /* 0x0000400a1a1b7981 */ /* 0x000ee2000c1e1900 */
[----:B------:R-:W-:-:S04]  /*0cd0*/  FFMA R13, R17, R13, R12 ;  /* 0x0000000d110d7223 */ /* 0x000fc8000000000c */
[----:B------:R-:W-:-:S04]  /*0ce0*/  FFMA R14, R18, R14, R13 ;  /* 0x0000000e120e7223 */ /* 0x000fc8000000000d */
[----:B------:R-:W-:-:S04]  /*0cf0*/  FFMA R19, R19, R15, R14 ;  /* 0x0000000f13137223 */ /* 0x000fc8000000000e */
[----:B0-----:R-:W-:-:S04]  /*0d00*/  FFMA R4, R8, R4, R19 ;  /* 0x0000000408047223 */ /* 0x001fc80000000013 */
[----:B------:R-:W-:-:S04]  /*0d10*/  FFMA R5, R9, R5, R4 ;  /* 0x0000000509057223 */ /* 0x000fc80000000004 */
[----:B------:R-:W-:-:S04]  /*0d20*/  FFMA R6, R10, R6, R5 ;  /* 0x000000060a067223 */ /* 0x000fc80000000005 */
[----:B------:R-:W-:Y:S01]  /*0d30*/  FFMA R11, R11, R7, R6 ;  /* 0x000000070b0b7223 */ /* 0x000fe20000000006 */
        /* <DEDUP_REMOVED lines=18> */
[----:B------:R-:W-:Y:S04]  /*0e60*/  LDS.128 R4, [R23+0x30] ;  /* 0x0000300017047984 */ /* 0x000fe80000000c00 */
[----:B------:R-:W1:Y:S01]  /*0e70*/  LDS.128 R8, [R2+0x30] ;  /* 0x0000300002087984 */ /* 0x000e620000000c00 */
[----:B0-----:R-:W-:-:S04]  /*0e80*/  FFMA R12, R12, R16, R25 ;  /* 0x000000100c0c7223 */ /* 0x001fc80000000019 */
[----:B------:R-:W-:-:S04]  /*0e90*/  FFMA R13, R13, R17, R12 ;  /* 0x000000110d0d7223 */ /* 0x000fc8000000000c */
[----:B------:R-:W-:-:S04]  /*0ea0*/  FFMA R14, R14, R18, R13 ;  /* 0x000000120e0e7223 */ /* 0x000fc8000000000d */
[----:B------:R-:W-:-:S04]  /*0eb0*/  FFMA R15, R15, R19, R14 ;  /* 0x000000130f0f7223 */ /* 0x000fc8000000000e */
[----:B-1----:R-:W-:-:S04]  /*0ec0*/  FFMA R4, R8, R4, R15 ;  /* 0x0000000408047223 */ /* 0x002fc8000000000f */
[----:B------:R-:W-:-:S04]  /*0ed0*/  FFMA R5, R9, R5, R4 ;  /* 0x0000000509057223 */ /* 0x000fc80000000004 */
[----:B------:R-:W-:-:S04]  /*0ee0*/  FFMA R6, R10, R6, R5 ;  /* 0x000000060a067223 */ /* 0x000fc80000000005 */
[----:B------:R-:W-:Y:S01]  /*0ef0*/  FFMA R30, R11, R7, R6 ;  /* 0x000000070b1e7223 */ /* 0x000fe20000000006 */
[----:B------:R-:W-:Y:S06]  /*0f00*/  BAR.SYNC.DEFER_BLOCKING 0x0 ;  /* 0x0000000000007b1d */ /* 0x000fec0000010000 */
.L_x_3:
[----:B------:R-:W-:Y:S05]  /*0f10*/  BRA.U UP1, `(.L_x_0) ;  /* 0x0000000101947547 */ /* 0x000fea000b800000 */
        /* <DEDUP_REMOVED lines=15> */
[----:B------:R-:W1:Y:S04]  /*1010*/  LDS.128 R8, [R31+0x10] ;  /* 0x000010001f087984 */ /* 0x000e680000000c00 */
[----:B------:R-:W-:Y:S04]  /*1020*/  LDS.128 R12, [R2+0x20] ;  /* 0x00002000020c7984 */ /* 0x000fe80000000c00 */
[----:B------:R-:W2:Y:S01]  /*1030*/  LDS.128 R16, [R31+0x20] ;  /* 0x000020001f107984 */ /* 0x000ea20000000c00 */
        /* <DEDUP_REMOVED lines=9> */
[----:B------:R-:W-:-:S04]  /*10d0*/  FFMA R7, R7, R11, R6 ;  /* 0x0000000b07077223 */ /* 0x000fc80000000006 */
[----:B--2---:R-:W-:-:S04]  /*10e0*/  FFMA R12, R12, R16, R7 ;  /* 0x000000100c0c7223 */ /* 0x004fc80000000007 */
        /* <DEDUP_REMOVED lines=8> */
.L_x_0:
[----:B------:R-:W0:Y:S01]  /*1170*/  LDC.64 R4, c[0x0][0x390] ;  /* 0x0000e400ff047b82 */ /* 0x000e220000000a00 */
[----:B------:R-:W-:-:S04]  /*1180*/  IMAD R3, R3, UR12, R0 ;  /* 0x0000000c03037c24 */ /* 0x000fc8000f8e0200 */
[----:B0-----:R-:W-:-:S05]  /*1190*/  IMAD.WIDE R2, R3, 0x4, R4 ;  /* 0x0000000403027825 */ /* 0x001fca00078e0204 */
[----:B------:R-:W-:Y:S01]  /*11a0*/  STG.E desc[UR10][R2.64], R30 ;  /* 0x0000001e02007986 */ /* 0x000fe2000c10190a */
[----:B------:R-:W-:Y:S05]  /*11b0*/  EXIT ;  /* 0x000000000000794d */ /* 0x000fea0003800000 */
.L_x_4:
[----:B------:R-:W-:-:S00]  /*11c0*/  BRA `(.L_x_4) ;  /* 0xfffffffc00fc7947 */ /* 0x000fc0000383ffff */
[----:B------:R-:W-:-:S00]  /*11d0*/  NOP ;  /* 0x0000000000007918 */ /* 0x000fc00000000000 */
        /* <DEDUP_REMOVED lines=10> */
.L_x_10:


//--------------------- .text._Z19matmul_shared_basicPKfS0_Pfi --------------------------
	.section	.text._Z19matmul_shared_basicPKfS0_Pfi,"ax",@progbits
	.align	128
        .global         _Z19matmul_shared_basicPKfS0_Pfi
        .type           _Z19matmul_shared_basicPKfS0_Pfi,@function
        .size           _Z19matmul_shared_basicPKfS0_Pfi,(.L_x_11 - _Z19matmul_shared_basicPKfS0_Pfi)
        .other          _Z19matmul_shared_basicPKfS0_Pfi,@"STO_CUDA_ENTRY STV_DEFAULT"
_Z19matmul_shared_basicPKfS0_Pfi:
.text._Z19matmul_shared_basicPKfS0_Pfi:
[----:B------:R-:W-:Y:S08]  /*0000*/  LDC R1, c[0x0][0x37c] ;  /* 0x0000df00ff017b82 */ /* 0x000ff00000000800 */
[----:B------:R-:W0:Y:S01]  /*0010*/  LDC R5, c[0x0][0x398] ;  /* 0x0000e600ff057b82 */ /* 0x000e220000000800 */
[----:B------:R-:W1:Y:S01]  /*0020*/  S2R R6, SR_CTAID.Y ;  /* 0x0000000000067919 */ /* 0x000e620000002600 */
[----:B------:R-:W2:Y:S01]  /*0030*/  LDCU.64 UR8, c[0x0][0x358] ;  /* 0x00006b00ff0877ac */ /* 0x000ea20008000a00 */
[----:B------:R-:W-:Y:S01]  /*0040*/  HFMA2 R31, -RZ, RZ, 0, 0 ;  /* 0x00000000ff1f7431 */ /* 0x000fe200000001ff */
[----:B------:R-:W1:Y:S01]  /*0050*/  S2R R3, SR_TID.Y ;  /* 0x0000000000037919 */ /* 0x000e620000002200 */
[----:B------:R-:W3:Y:S01]  /*0060*/  S2R R11, SR_CTAID.X ;  /* 0x00000000000b7919 */ /* 0x000ee20000002500 */
[----:B------:R-:W3:Y:S01]  /*0070*/  S2R R2, SR_TID.X ;  /* 0x0000000000027919 */ /* 0x000ee20000002100 */
[----:B0-----:R-:W-:-:S02]  /*0080*/  ISETP.GE.AND P0, PT, R5, 0x10, PT ;  /* 0x000000100500780c */ /* 0x001fc40003f06270 */
[----:B------:R-:W-:-:S04]  /*0090*/  SHF.R.S32.HI R0, RZ, 0x1f, R5 ;  /* 0x0000001fff007819 */ /* 0x000fc80000011405 */
[----:B------:R-:W-:Y:S02]  /*00a0*/  LEA.HI R0, R0, R5, RZ, 0x4 ;  /* 0x0000000500007211 */ /* 0x000fe400078f20ff */
[----:B-1----:R-:W-:Y:S02]  /*00b0*/  LEA R6, R6, R3, 0x4 ;  /* 0x0000000306067211 */ /* 0x002fe400078e20ff */
[----:B---3--:R-:W-:-:S03]  /*00c0*/  LEA R4, R11, R2, 0x4 ;  /* 0x000000020b047211 */ /* 0x008fc600078e20ff */
[----:B--2---:R-:W-:Y:S05]  /*00d0*/  @!P0 BRA `(.L_x_5) ;  /* 0x0000001400fc8947 */ /* 0x004fea0003800000 */
[----:B------:R-:W0:Y:S01]  /*00e0*/  S2UR UR6, SR_CgaCtaId ;  /* 0x00000000000679c3 */ /* 0x000e220000008800 */
[----:B------:R-:W-:Y:S01]  /*00f0*/  SHF.R.S32.HI R29, RZ, 0x4, R0 ;  /* 0x00000004ff1d7819 */ /* 0x000fe20000011400 */
[----:B------:R-:W-:Y:S01]  /*0100*/  UMOV UR4, 0x400 ;  /* 0x0000040000047882 */ /* 0x000fe20000000000 */
[----:B------:R-:W-:Y:S01]  /*0110*/  IMAD R21, R6, R5, R2 ;  /* 0x0000000506157224 */ /* 0x000fe200078e0202 */
[----:B------:R-:W-:Y:S02]  /*0120*/  MOV R31, RZ ;  /* 0x000000ff001f7202 */ /* 0x000fe40000000f00 */
[----:B------:R-:W-:-:S04]  /*0130*/  IADD3 R0, PT, PT, R29, -0x1, RZ ;  /* 0xffffffff1d007810 */ /* 0x000fc80007ffe0ff */
[----:B------:R-:W-:Y:S02]  /*0140*/  ISETP.GE.U32.AND P0, PT, R0, 0x3, PT ;  /* 0x000000030000780c */ /* 0x000fe40003f06070 */
[----:B------:R-:W-:Y:S01]  /*0150*/  MOV R0, RZ ;  /* 0x000000ff00007202 */ /* 0x000fe20000000f00 */
[----:B0-----:R-:W-:-:S06]  /*0160*/  ULEA UR5, UR6, UR4, 0x18 ;  /* 0x0000000406057291 */ /* 0x001fcc000f8ec0ff */
[----:B------:R-:W-:-:S04]  /*0170*/  LEA R7, R3, UR5, 0x6 ;  /* 0x0000000503077c11 */ /* 0x000fc8000f8e30ff */
[----:B------:R-:W-:Y:S05]  /*0180*/  @!P0 BRA `(.L_x_6) ;  /* 0x0000000c00448947 */ /* 0x000fea0003800000 */
[C---:B------:R-:W-:Y:S01]  /*0190*/  IADD3 R0, PT, PT, R3.reuse, 0x30, RZ ;  /* 0x0000003003007810 */ /* 0x040fe20007ffe0ff */
[----:B------:R-:W-:Y:S01]  /*01a0*/  UIADD3 UR5, UPT, UPT, UR4, 0x400, URZ ;  /* 0x0000040004057890 */ /* 0x000fe2000fffe0ff */
[C---:B------:R-:W-:Y:S01]  /*01b0*/  IADD3 R8, PT, PT, R3.reuse, 0x20, RZ ;  /* 0x0000002003087810 */ /* 0x040fe20007ffe0ff */
[CCC-:B------:R-:W-:Y:S01]  /*01c0*/  IMAD R24, R3.reuse, R5.reuse, R2.reuse ;  /* 0x0000000503187224 */ /* 0x1c0fe200078e0202 */
[----:B------:R-:W-:Y:S01]  /*01d0*/  IADD3 R9, PT, PT, R3, 0x10, RZ ;  /* 0x0000001003097810 */ /* 0x000fe20007ffe0ff */
[-CC-:B------:R-:W-:Y:S01]  /*01e0*/  IMAD R0, R0, R5.reuse, R2.reuse ;  /* 0x0000000500007224 */ /* 0x180fe200078e0202 */
[----:B------:R-:W-:Y:S01]  /*01f0*/  ULEA UR5, UR6, UR5, 0x18 ;  /* 0x0000000506057291 */ /* 0x000fe2000f8ec0ff */
[-CC-:B------:R-:W-:Y:S01]  /*0200*/  IMAD R8, R8, R5.reuse, R2.reuse ;  /* 0x0000000508087224 */ /* 0x180fe200078e0202 */
[----:B------:R-:W-:Y:S01]  /*0210*/  LEA R24, R11, R24, 0x4 ;  /* 0x000000180b187211 */ /* 0x000fe200078e20ff */
[----:B------:R-:W-:Y:S01]  /*0220*/  IMAD R9, R9, R5, R2 ;  /* 0x0000000509097224 */ /* 0x000fe200078e0202 */
[----:B------:R-:W-:-:S02]  /*0230*/  LEA R30, R11, R0, 0x4 ;  /* 0x000000000b1e7211 */ /* 0x000fc400078e20ff */
[----:B------:R-:W-:Y:S02]  /*0240*/  LOP3.LUT R0, R29, 0x7fffffc, RZ, 0xc0, !PT ;  /* 0x07fffffc1d007812 */ /* 0x000fe400078ec0ff */
[----:B------:R-:W-:Y:S02]  /*0250*/  LEA R22, R2, UR5, 0x2 ;  /* 0x0000000502167c11 */ /* 0x000fe4000f8e10ff */
[C---:B------:R-:W-:Y:S02]  /*0260*/  LEA R28, R11.reuse, R8, 0x4 ;  /* 0x000000080b1c7211 */ /* 0x040fe400078e20ff */
[----:B------:R-:W-:Y:S02]  /*0270*/  LEA R26, R11, R9, 0x4 ;  /* 0x000000090b1a7211 */ /* 0x000fe400078e20ff */
[----:B------:R-:W-:Y:S02]  /*0280*/  IADD3 R25, PT, PT, R21, 0x20, RZ ;  /* 0x0000002015197810 */ /* 0x000fe40007ffe0ff */
[----:B------:R-:W-:-:S02]  /*0290*/  MOV R31, RZ ;  /* 0x000000ff001f7202 */ /* 0x000fc40000000f00 */
[----:B------:R-:W-:Y:S02]  /*02a0*/  LEA R23, R2, R7, 0x2 ;  /* 0x0000000702177211 */ /* 0x000fe400078e10ff */
[----:B------:R-:W-:Y:S02]  /*02b0*/  IADD3 R27, PT, PT, -R0, RZ, RZ ;  /* 0x000000ff001b7210 */ /* 0x000fe40007ffe1ff */
[----:B------:R-:W-:-:S07]  /*02c0*/  LEA R20, R3, R22, 0x6 ;  /* 0x0000001603147211 */ /* 0x000fce00078e30ff */
.L_x_7:
[----:B------:R-:W0:Y:S01]  /*02d0*/  LDC.64 R18, c[0x0][0x380] ;  /* 0x0000e000ff127b82 */ /* 0x000e220000000a00 */
[----:B------:R-:W-:-:S07]  /*02e0*/  IADD3 R11, PT, PT, R25, -0x20, RZ ;  /* 0xffffffe0190b7810 */ /* 0x000fce0007ffe0ff */
[----:B------:R-:W1:Y:S01]  /*02f0*/  LDC.64 R16, c[0x0][0x388] ;  /* 0x0000e200ff107b82 */ /* 0x000e620000000a00 */
[----:B0-----:R-:W-:-:S06]  /*0300*/  IMAD.WIDE.U32 R10, R11, 0x4, R18 ;  /* 0x000000040b0a7825 */ /* 0x001fcc00078e0012 */
[----:B------:R-:W2:Y:S01]  /*0310*/  LDG.E R10, desc[UR8][R10.64] ;  /* 0x000000080a0a7981 */ /* 0x000ea2000c1e1900 */
[----:B-1----:R-:W-:-:S05]  /*0320*/  IMAD.WIDE.U32 R8, R24, 0x4, R16 ;  /* 0x0000000418087825 */ /* 0x002fca00078e0010 */
[----:B------:R-:W3:Y:S04]  /*0330*/  LDG.E R35, desc[UR8][R8.64] ;  /* 0x0000000808237981 */ /* 0x000ee8000c1e1900 */
[----:B--2---:R-:W-:Y:S04]  /*0340*/  STS [R23], R10 ;  /* 0x0000000a17007388 */ /* 0x004fe80000000800 */
[----:B---3--:R-:W-:Y:S01]  /*0350*/  STS [R20], R35 ;  /* 0x0000002314007388 */ /* 0x008fe20000000800 */
[----:B------:R-:W-:Y:S06]  /*0360*/  BAR.SYNC.DEFER_BLOCKING 0x0 ;  /* 0x0000000000007b1d */ /* 0x000fec0000010000 */
[----:B------:R-:W-:Y:S04]  /*0370*/  LDS R32, [R22] ;  /* 0x0000000016207984 */ /* 0x000fe80000000800 */
[----:B------:R-:W0:Y:S04]  /*0380*/  LDS.128 R12, [R7] ;  /* 0x00000000070c7984 */ /* 0x000e280000000c00 */
[----:B------:R-:W1:Y:S04]  /*0390*/  LDS R37, [R22+0x40] ;  /* 0x0000400016257984 */ /* 0x000e680000000800 */
[----:B------:R-:W2:Y:S04]  /*03a0*/  LDS R33, [R22+0x80] ;  /* 0x0000800016217984 */ /* 0x000ea80000000800 */
[----:B------:R-:W-:Y:S04]  /*03b0*/  LDS.128 R8, [R7+0x10] ;  /* 0x0000100007087984 */ /* 0x000fe80000000c00 */
[----:B------:R-:W-:Y:S01]  /*03c0*/  LDS R36, [R22+0x3c0] ;  /* 0x0003c00016247984 */ /* 0x000fe20000000800 */
[----:B0-----:R-:W-:-:S03]  /*03d0*/  FFMA R32, R12, R32, R31 ;  /* 0x000000200c207223 */ /* 0x001fc6000000001f */
[----:B------:R-:W0:Y:S01]  /*03e0*/  LDS R12, [R22+0xc0] ;  /* 0x0000c000160c7984 */ /* 0x000e220000000800 */
[----:B-1----:R-:W-:-:S03]  /*03f0*/  FFMA R34, R37, R13, R32 ;  /* 0x0000000d25227223 */ /* 0x002fc60000000020 */
[----:B------:R-:W1:Y:S04]  /*0400*/  LDS R13, [R22+0x100] ;  /* 0x00010000160d7984 */ /* 0x000e680000000800 */
[----:B------:R-:W3:Y:S04]  /*0410*/  LDS R32, [R22+0x140] ;  /* 0x0001400016207984 */ /* 0x000ee80000000800 */
[----:B------:R-:W4:Y:S01]  /*0420*/  LDS R31, [R22+0x180] ;  /* 0x00018000161f7984 */ /* 0x000f220000000800 */
[----:B--2---:R-:W-:-:S04]  /*0430*/  FFMA R33, R33, R14, R34 ;  /* 0x0000000e21217223 */ /* 0x004fc80000000022 */
[----:B0-----:R-:W-:Y:S02]  /*0440*/  FFMA R15, R12, R15, R33 ;  /* 0x0000000f0c0f7223 */ /* 0x001fe40000000021 */
[----:B------:R-:W-:Y:S02]  /*0450*/  LDS R33, [R22+0x240] ;  /* 0x0002400016217984 */ /* 0x000fe40000000800 */
[----:B-1----:R-:W-:Y:S02]  /*0460*/  FFMA R13, R8, R13, R15 ;  /* 0x0000000d080d7223 */ /* 0x002fe4000000000f */
[----:B------:R-:W0:Y:S02]  /*0470*/  LDS R8, [R22+0x1c0] ;  /* 0x0001c00016087984 */ /* 0x000e240000000800 */
[----:B---3--:R-:W-:Y:S02]  /*0480*/  FFMA R32, R32, R9, R13 ;  /* 0x0000000920207223 */ /* 0x008fe4000000000d */
[----:B------:R-:W-:Y:S04]  /*0490*/  LDS R9, [R22+0x200] ;  /* 0x0002000016097984 */ /* 0x000fe80000000800 */
[----:B------:R-:W1:Y:S01]  /*04a0*/  LDS.128 R12, [R7+0x20] ;  /* 0x00002000070c7984 */ /* 0x000e620000000c00 */
[----:B----4-:R-:W-:-:S03]  /*04b0*/  FFMA R31, R31, R10, R32 ;  /* 0x0000000a1f1f7223 */ /* 0x010fc60000000020 */
[----:B------:R-:W2:Y:S04]  /*04c0*/  LDS R32, [R22+0x280] ;  /* 0x0002800016207984 */ /* 0x000ea80000000800 */
[----:B------:R-:W3:Y:S01]  /*04d0*/  LDS R10, [R22+0x2c0] ;  /* 0x0002c000160a7984 */ /* 0x000ee20000000800 */
[----:B0-----:R-:W-:-:S03]  /*04e0*/  FFMA R11, R8, R11, R31 ;  /* 0x0000000b080b7223 */ /* 0x001fc6000000001f */
[----:B------:R-:W-:Y:S04]  /*04f0*/  LDS R8, [R22+0x340] ;  /* 0x0003400016087984 */ /* 0x000fe80000000800 */
[----:B------:R-:W-:Y:S01]  /*0500*/  LDS R31, [R22+0x380] ;  /* 0x00038000161f7984 */ /* 0x000fe20000000800 */
[----:B-1----:R-:W-:-:S03]  /*0510*/  FFMA R12, R12, R9, R11 ;  /* 0x000000090c0c7223 */ /* 0x002fc6000000000b */
[----:B------:R-:W-:Y:S01]  /*0520*/  LDS R9, [R22+0x300] ;  /* 0x0003000016097984 */ /* 0x000fe20000000800 */
[----:B------:R-:W-:-:S04]  /*0530*/  FFMA R13, R33, R13, R12 ;  /* 0x0000000d210d7223 */ /* 0x000fc8000000000c */
[----:B--2---:R-:W-:-:S04]  /*0540*/  FFMA R13, R32, R14, R13 ;  /* 0x0000000e200d7223 */ /* 0x004fc8000000000d */
[----:B---3--:R-:W-:Y:S02]  /*0550*/  FFMA R11, R10, R15, R13 ;  /* 0x0000000f0a0b7223 */ /* 0x008fe4000000000d */
[----:B------:R-:W0:Y:S01]  /*0560*/  LDS.128 R12, [R7+0x30] ;  /* 0x00003000070c7984 */ /* 0x000e220000000c00 */
[----:B------:R-:W-:Y:S01]  /*0570*/  IADD3 R33, PT, PT, R25, -0x10, RZ ;  /* 0xfffffff019217810 */ /* 0x000fe20007ffe0ff */
[----:B------:R-:W-:Y:S01]  /*0580*/  IMAD.WIDE.U32 R34, R26, 0x4, R16 ;  /* 0x000000041a227825 */ /* 0x000fe200078e0010 */
[----:B------:R-:W-:Y:S03]  /*0590*/  BAR.SYNC.DEFER_BLOCKING 0x0 ;  /* 0x0000000000007b1d */ /* 0x000fe60000010000 */
[----:B------:R-:W-:-:S06]  /*05a0*/  IMAD.WIDE.U32 R32, R33, 0x4, R18 ;  /* 0x0000000421207825 */ /* 0x000fcc00078e0012 */
        /* <DEDUP_REMOVED lines=9> */
[----:B------:R-:W-:Y:S04]  /*0640*/  LDS R37, [R22] ;  /* 0x0000000016257984 */ /* 0x000fe80000000800 */
[----:B------:R-:W0:Y:S04]  /*0650*/  LDS.128 R8, [R7] ;  /* 0x0000000007087984 */ /* 0x000e280000000c00 */
[----:B------:R-:W1:Y:S04]  /*0660*/  LDS R12, [R22+0x40] ;  /* 0x00004000160c7984 */ /* 0x000e680000000800 */
[----:B------:R-:W2:Y:S04]  /*0670*/  LDS R31, [R22+0x80] ;  /* 0x00008000161f7984 */ /* 0x000ea80000000800 */
[----:B------:R-:W-:Y:S04]  /*0680*/  LDS R32, [R22+0x140] ;  /* 0x0001400016207984 */ /* 0x000fe80000000800 */
[----:B------:R-:W-:Y:S04]  /*0690*/  LDS R33, [R22+0x180] ;  /* 0x0001800016217984 */ /* 0x000fe80000000800 */
[----:B------:R-:W-:Y:S01]  /*06a0*/  LDS R36, [R22+0x3c0] ;  /* 0x0003c00016247984 */ /* 0x000fe20000000800 */
[----:B0-----:R-:W-:-:S03]  /*06b0*/  FFMA R13, R8, R37, R13 ;  /* 0x00000025080d7223 */ /* 0x001fc6000000000d */
[----:B------:R-:W0:Y:S01]  /*06c0*/  LDS R8, [R22+0xc0] ;  /* 0x0000c00016087984 */ /* 0x000e220000000800 */
[----:B-1----:R-:W-:-:S03]  /*06d0*/  FFMA R34, R12, R9, R13 ;  /* 0x000000090c227223 */ /* 0x002fc6000000000d */
[----:B------:R-:W-:Y:S04]  /*06e0*/  LDS R9, [R22+0x100] ;  /* 0x0001000016097984 */ /* 0x000fe80000000800 */
[----:B------:R-:W1:Y:S01]  /*06f0*/  LDS.128 R12, [R7+0x10] ;  /* 0x00001000070c7984 */ /* 0x000e620000000c00 */
[----:B--2---:R-:W-:-:S04]  /*0700*/  FFMA R31, R31, R10, R34 ;  /* 0x0000000a1f1f7223 */ /* 0x004fc80000000022 */
[----:B0-----:R-:W-:Y:S02]  /*0710*/  FFMA R11, R8, R11, R31 ;  /* 0x0000000b080b7223 */ /* 0x001fe4000000001f */
[----:B------:R-:W-:Y:S02]  /*0720*/  LDS R31, [R22+0x240] ;  /* 0x00024000161f7984 */ /* 0x000fe40000000800 */
[----:B-1----:R-:W-:Y:S02]  /*0730*/  FFMA R9, R12, R9, R11 ;  /* 0x000000090c097223 */ /* 0x002fe4000000000b */
[----:B------:R-:W0:Y:S02]  /*0740*/  LDS R12, [R22+0x1c0] ;  /* 0x0001c000160c7984 */ /* 0x000e240000000800 */
[----:B------:R-:W-:Y:S02]  /*0750*/  FFMA R32, R32, R13, R9 ;  /* 0x0000000d20207223 */ /* 0x000fe40000000009 */
[----:B------:R-:W-:Y:S04]  /*0760*/  LDS R13, [R22+0x200] ;  /* 0x00020000160d7984 */ /* 0x000fe80000000800 */
[----:B------:R-:W1:Y:S01]  /*0770*/  LDS.128 R8, [R7+0x20] ;  /* 0x0000200007087984 */ /* 0x000e620000000c00 */
[----:B------:R-:W-:-:S03]  /*0780*/  FFMA R33, R33, R14, R32 ;  /* 0x0000000e21217223 */ /* 0x000fc60000000020 */
[----:B------:R-:W2:Y:S04]  /*0790*/  LDS R32, [R22+0x280] ;  /* 0x0002800016207984 */ /* 0x000ea80000000800 */
[----:B------:R-:W3:Y:S01]  /*07a0*/  LDS R14, [R22+0x2c0] ;  /* 0x0002c000160e7984 */ /* 0x000ee20000000800 */
[----:B0-----:R-:W-:-:S04]  /*07b0*/  FFMA R15, R12, R15, R33 ;  /* 0x0000000f0c0f7223 */ /* 0x001fc80000000021 */
[----:B-1----:R-:W-:-:S04]  /*07c0*/  FFMA R8, R8, R13, R15 ;  /* 0x0000000d08087223 */ /* 0x002fc8000000000f */
[----:B------:R-:W-:Y:S02]  /*07d0*/  FFMA R9, R31, R9, R8 ;  /* 0x000000091f097223 */ /* 0x000fe40000000008 */
[----:B------:R-:W-:Y:S02]  /*07e0*/  LDS R8, [R22+0x340] ;  /* 0x0003400016087984 */ /* 0x000fe40000000800 */
[----:B--2---:R-:W-:Y:S02]  /*07f0*/  FFMA R13, R32, R10, R9 ;  /* 0x0000000a200d7223 */ /* 0x004fe40000000009 */
[----:B------:R-:W-:Y:S02]  /*0800*/  LDS R9, [R22+0x300] ;  /* 0x0003000016097984 */ /* 0x000fe40000000800 */
[----:B---3--:R-:W-:Y:S02]  /*0810*/  FFMA R11, R14, R11, R13 ;  /* 0x0000000b0e0b7223 */ /* 0x008fe4000000000d */
[----:B------:R-:W-:Y:S04]  /*0820*/  LDS R31, [R22+0x380] ;  /* 0x00038000161f7984 */ /* 0x000fe80000000800 */
[----:B------:R-:W0:Y:S01]  /*0830*/  LDS.128 R12, [R7+0x30] ;  /* 0x00003000070c7984 */ /* 0x000e220000000c00 */
[----:B------:R-:W-:Y:S01]  /*0840*/  IMAD.WIDE.U32 R32, R25, 0x4, R18 ;  /* 0x0000000419207825 */ /* 0x000fe200078e0012 */
[----:B------:R-:W-:Y:S03]  /*0850*/  BAR.SYNC.DEFER_BLOCKING 0x0 ;  /* 0x0000000000007b1d */ /* 0x000fe60000010000 */
[----:B------:R-:W-:-:S03]  /*0860*/  IMAD.WIDE.U32 R34, R28, 0x4, R16 ;  /* 0x000000041c227825 */ /* 0x000fc600078e0010 */
[----:B------:R-:W2:Y:S04]  /*0870*/  LDG.E R32, desc[UR8][R32.64] ;  /* 0x0000000820207981 */ /* 0x000ea8000c1e1900 */
[----:B------:R-:W3:Y:S01]  /*0880*/  LDG.E R35, desc[UR8][R34.64] ;  /* 0x0000000822237981 */ /* 0x000ee2000c1e1900 */
[----:B0-----:R-:W-:-:S04]  /*0890*/  FFMA R9, R12, R9, R11 ;  /* 0x000000090c097223 */ /* 0x001fc8000000000b */
[----:B------:R-:W-:-:S04]  /*08a0*/  FFMA R13, R8, R13, R9 ;  /* 0x0000000d080d7223 */ /* 0x000fc80000000009 */
[----:B------:R-:W-:-:S04]  /*08b0*/  FFMA R13, R31, R14, R13 ;  /* 0x0000000e1f0d7223 */ /* 0x000fc8000000000d */
[----:B------:R-:W-:Y:S01]  /*08c0*/  FFMA R13, R36, R15, R13 ;  /* 0x0000000f240d7223 */ /* 0x000fe2000000000d */
[----:B------:R-:W-:Y:S01]  /*08d0*/  IMAD.WIDE.U32 R16, R30, 0x4, R16 ;  /* 0x000000041e107825 */ /* 0x000fe200078e0010 */
[----:B--2---:R-:W-:Y:S04]  /*08e0*/  STS [R23], R32 ;  /* 0x0000002017007388 */ /* 0x004fe80000000800 */
[----:B---3--:R-:W-:Y:S01]  /*08f0*/  STS [R20], R35 ;  /* 0x0000002314007388 */ /* 0x008fe20000000800 */
[----:B------:R-:W-:Y:S06]  /*0900*/  BAR.SYNC.DEFER_BLOCKING 0x0 ;  /* 0x0000000000007b1d */ /* 0x000fec0000010000 */
[----:B------:R-:W-:Y:S04]  /*0910*/  LDS R37, [R22] ;  /* 0x0000000016257984 */ /* 0x000fe80000000800 */
[----:B------:R-:W0:Y:S04]  /*0920*/  LDS.128 R8, [R7] ;  /* 0x0000000007087984 */ /* 0x000e280000000c00 */
[----:B------:R-:W1:Y:S04]  /*0930*/  LDS R12, [R22+0x40] ;  /* 0x00004000160c7984 */ /* 0x000e680000000800 */
[----:B------:R-:W2:Y:S04]  /*0940*/  LDS R31, [R22+0x80] ;  /* 0x00008000161f7984 */ /* 0x000ea80000000800 */
[----:B------:R-:W3:Y:S04]  /*0950*/  LDS R33, [R22+0xc0] ;  /* 0x0000c00016217984 */ /* 0x000ee80000000800 */
[----:B------:R-:W-:Y:S01]  /*0960*/  LDS R35, [R22+0x300] ;  /* 0x0003000016237984 */ /* 0x000fe20000000800 */
[----:B0-----:R-:W-:-:S03]  /*0970*/  FFMA R13, R8, R37, R13 ;  /* 0x00000025080d7223 */ /* 0x001fc6000000000d */
[----:B------:R-:W-:Y:S01]  /*0980*/  LDS R8, [R22+0x140] ;  /* 0x0001400016087984 */ /* 0x000fe20000000800 */
[----:B-1----:R-:W-:-:S03]  /*0990*/  FFMA R32, R12, R9, R13 ;  /* 0x000000090c207223 */ /* 0x002fc6000000000d */
[----:B------:R-:W-:Y:S04]  /*09a0*/  LDS R9, [R22+0x100] ;  /* 0x0001000016097984 */ /* 0x000fe80000000800 */
[----:B------:R-:W0:Y:S01]  /*09b0*/  LDS.128 R12, [R7+0x10] ;  /* 0x00001000070c7984 */ /* 0x000e220000000c00 */
[----:B--2---:R-:W-:-:S03]  /*09c0*/  FFMA R10, R31, R10, R32 ;  /* 0x0000000a1f0a7223 */ /* 0x004fc60000000020 */
[----:B------:R-:W1:Y:S01]  /*09d0*/  LDS R31, [R22+0x180] ;  /* 0x00018000161f7984 */ /* 0x000e620000000800 */
[----:B---3--:R-:W-:-:S03]  /*09e0*/  FFMA R11, R33, R11, R10 ;  /* 0x0000000b210b7223 */ /* 0x008fc6000000000a */
[----:B------:R-:W-:Y:S04]  /*09f0*/  LDS R33, [R22+0x200] ;  /* 0x0002000016217984 */ /* 0x000fe80000000800 */
[----:B------:R-:W-:Y:S01]  /*0a00*/  LDS R32, [R22+0x240] ;  /* 0x0002400016207984 */ /* 0x000fe20000000800 */
[----:B0-----:R-:W-:-:S03]  /*0a10*/  FFMA R9, R12, R9, R11 ;  /* 0x000000090c097223 */ /* 0x001fc6000000000b */
[----:B------:R-:W0:Y:S01]  /*0a20*/  LDS R12, [R22+0x1c0] ;  /* 0x0001c000160c7984 */ /* 0x000e220000000800 */
[----:B------:R-:W-:-:S03]  /*0a30*/  FFMA R34, R8, R13, R9 ;  /* 0x0000000d08227223 */ /* 0x000fc60000000009 */
[----:B------:R-:W2:Y:S04]  /*0a40*/  LDS.128 R8, [R7+0x20] ;  /* 0x0000200007087984 */ /* 0x000ea80000000c00 */
[----:B------:R-:W3:Y:S01]  /*0a50*/  LDS R13, [R22+0x280] ;  /* 0x00028000160d7984 */ /* 0x000ee20000000800 */
[----:B-1----:R-:W-:-:S03]  /*0a60*/  FFMA R31, R31, R14, R34 ;  /* 0x0000000e1f1f7223 */ /* 0x002fc60000000022 */
[----:B------:R-:W-:Y:S01]  /*0a70*/  LDS R34, [R22+0x340] ;  /* 0x0003400016227984 */ /* 0x000fe20000000800 */
[----:B0-----:R-:W-:-:S04]  /*0a80*/  FFMA R15, R12, R15, R31 ;  /* 0x0000000f0c0f7223 */ /* 0x001fc8000000001f */
[----:B--2---:R-:W-:Y:S01]  /*0a90*/  FFMA R33, R8, R33, R15 ;  /* 0x0000002108217223 */ /* 0x004fe2000000000f */
[----:B------:R-:W-:-:S03]  /*0aa0*/  IADD3 R15, PT, PT, R25, 0x10, RZ ;  /* 0x00000010190f7810 */ /* 0x000fc60007ffe0ff */
[----:B------:R-:W-:Y:S02]  /*0ab0*/  FFMA R32, R32, R9, R33 ;  /* 0x0000000920207223 */ /* 0x000fe40000000021 */
[----:B------:R-:W-:Y:S01]  /*0ac0*/  IMAD.WIDE.U32 R18, R15, 0x4, R18 ;  /* 0x000000040f127825 */ /* 0x000fe200078e0012 */
[----:B------:R-:W0:Y:S03]  /*0ad0*/  LDS R9, [R22+0x2c0] ;  /* 0x0002c00016097984 */ /* 0x000e260000000800 */
[----:B---3--:R-:W-:Y:S01]  /*0ae0*/  FFMA R10, R13, R10, R32 ;  /* 0x0000000a0d0a7223 */ /* 0x008fe20000000020 */
[----:B------:R-:W-:Y:S04]  /*0af0*/  LDS R33, [R22+0x380] ;  /* 0x0003800016217984 */ /* 0x000fe80000000800 */
[----:B------:R-:W-:Y:S04]  /*0b00*/  LDS R32, [R22+0x3c0] ;  /* 0x0003c00016207984 */ /* 0x000fe80000000800 */
[----:B------:R-:W1:Y:S01]  /*0b10*/  LDS.128 R12, [R7+0x30] ;  /* 0x00003000070c7984 */ /* 0x000e620000000c00 */
[----:B------:R-:W-:Y:S06]  /*0b20*/  BAR.SYNC.DEFER_BLOCKING 0x0 ;  /* 0x0000000000007b1d */ /* 0x000fec0000010000 */
[----:B------:R-:W2:Y:S04]  /*0b30*/  LDG.E R18, desc[UR8][R18.64] ;  /* 0x0000000812127981 */ /* 0x000ea8000c1e1900 */
[----:B------:R0:W3:Y:S02]  /*0b40*/  LDG.E R16, desc[UR8][R16.64] ;  /* 0x0000000810107981 */ /* 0x0000e4000c1e1900 */
[----:B0-----:R-:W-:-:S04]  /*0b50*/  FFMA R17, R9, R11, R10 ;  /* 0x0000000b09117223 */ /* 0x001fc8000000000a */
[----:B-1----:R-:W-:-:S04]  /*0b60*/  FFMA R35, R12, R35, R17 ;  /* 0x000000230c237223 */ /* 0x002fc80000000011 */
[----:B------:R-:W-:-:S04]  /*0b70*/  FFMA R34, R34, R13, R35 ;  /* 0x0000000d22227223 */ /* 0x000fc80000000023 */
[----:B------:R-:W-:-:S04]  /*0b80*/  FFMA R33, R33, R14, R34 ;  /* 0x0000000e21217223 */ /* 0x000fc80000000022 */
[----:B------:R-:W-:Y:S01]  /*0b90*/  FFMA R17, R32, R15, R33 ;  /* 0x0000000f20117223 */ /* 0x000fe20000000021 */
[----:B------:R-:W-:-:S04]  /*0ba0*/  IADD3 R27, PT, PT, R27, 0x4, RZ ;  /* 0x000000041b1b7810 */ /* 0x000fc80007ffe0ff */
[----:B------:R-:W-:Y:S02]  /*0bb0*/  ISETP.NE.AND P0, PT, R27, RZ, PT ;  /* 0x000000ff1b00720c */ /* 0x000fe40003f05270 */
[----:B------:R-:W-:Y:S02]  /*0bc0*/  IADD3 R25, PT, PT, R25, 0x40, RZ ;  /* 0x0000004019197810 */ /* 0x000fe40007ffe0ff */
[C---:B------:R-:W-:Y:S02]  /*0bd0*/  LEA R30, R5.reuse, R30, 0x6 ;  /* 0x0000001e051e7211 */ /* 0x040fe400078e30ff */
[C---:B------:R-:W-:Y:S02]  /*0be0*/  LEA R28, R5.reuse, R28, 0x6 ;  /* 0x0000001c051c7211 */ /* 0x040fe400078e30ff */
[C---:B------:R-:W-:Y:S02]  /*0bf0*/  LEA R26, R5.reuse, R26, 0x6 ;  /* 0x0000001a051a7211 */ /* 0x040fe400078e30ff */
[----:B------:R-:W-:Y:S01]  /*0c00*/  LEA R24, R5, R24, 0x6 ;  /* 0x0000001805187211 */ /* 0x000fe200078e30ff */
        /* <DEDUP_REMOVED lines=8> */
[----:B------:R-:W-:Y:S04]  /*0c90*/  LDS R33, [R22+0x100] ;  /* 0x0001000016217984 */ /* 0x000fe80000000800 */
[----:B------:R-:W4:Y:S04]  /*0ca0*/  LDS.128 R12, [R7+0x10] ;  /* 0x00001000070c7984 */ /* 0x000f280000000c00 */
[----:B------:R-:W5:Y:S04]  /*0cb0*/  LDS R32, [R22+0x140] ;  /* 0x0001400016207984 */ /* 0x000f680000000800 */
[----:B------:R-:W5:Y:S01]  /*0cc0*/  LDS R35, [R22+0x180] ;  /* 0x0001800016237984 */ /* 0x000f620000000800 */
[----:B0-----:R-:W-:-:S03]  /*0cd0*/  FFMA R17, R8, R31, R17 ;  /* 0x0000001f08117223 */ /* 0x001fc60000000011 */
[----:B------:R-:W0:Y:S01]  /*0ce0*/  LDS R8, [R22+0x1c0] ;  /* 0x0001c00016087984 */ /* 0x000e220000000800 */
[----:B-1----:R-:W-:-:S03]  /*0cf0*/  FFMA R36, R36, R9, R17 ;  /* 0x0000000924247223 */ /* 0x002fc60000000011 */
[----:B------:R-:W-:Y:S04]  /*0d00*/  LDS R31, [R22+0x200] ;  /* 0x00020000161f7984 */ /* 0x000fe80000000800 */
[----:B------:R-:W1:Y:S01]  /*0d10*/  LDS.128 R16, [R7+0x20] ;  /* 0x0000200007107984 */ /* 0x000e620000000c00 */
[----:B--2---:R-:W-:-:S04]  /*0d20*/  FFMA R37, R37, R10, R36 ;  /* 0x0000000a25257223 */ /* 0x004fc80000000024 */
[----:B---3--:R-:W-:-:S04]  /*0d30*/  FFMA R11, R34, R11, R37 ;  /* 0x0000000b220b7223 */ /* 0x008fc80000000025 */
[----:B----4-:R-:W-:Y:S02]  /*0d40*/  FFMA R11, R12, R33, R11 ;  /* 0x000000210c0b7223 */ /* 0x010fe4000000000b */
[----:B------:R-:W2:Y:S02]  /*0d50*/  LDS R12, [R22+0x240] ;  /* 0x00024000160c7984 */ /* 0x000ea40000000800 */
[----:B-----5:R-:W-:Y:S02]  /*0d60*/  FFMA R32, R32, R13, R11 ;  /* 0x0000000d20207223 */ /* 0x020fe4000000000b */
[----:B------:R-:W3:Y:S02]  /*0d70*/  LDS R13, [R22+0x280] ;  /* 0x00028000160d7984 */ /* 0x000ee40000000800 */
[----:B------:R-:W-:Y:S02]  /*0d80*/  FFMA R35, R35, R14, R32 ;  /* 0x0000000e23237223 */ /* 0x000fe40000000020 */
[----:B------:R-:W4:Y:S04]  /*0d90*/  LDS R14, [R22+0x2c0] ;  /* 0x0002c000160e7984 */ /* 0x000f280000000800 */
[----:B------:R-:W-:Y:S01]  /*0da0*/  LDS R32, [R22+0x340] ;  /* 0x0003400016207984 */ /* 0x000fe20000000800 */
[----:B0-----:R-:W-:-:S03]  /*0db0*/  FFMA R35, R8, R15, R35 ;  /* 0x0000000f08237223 */ /* 0x001fc60000000023 */
[----:B------:R-:W-:Y:S04]  /*0dc0*/  LDS R15, [R22+0x300] ;  /* 0x00030000160f7984 */ /* 0x000fe80000000800 */
[----:B------:R-:W0:Y:S01]  /*0dd0*/  LDS.128 R8, [R7+0x30] ;  /* 0x0000300007087984 */ /* 0x000e220000000c00 */
[----:B-1----:R-:W-:-:S03]  /*0de0*/  FFMA R35, R16, R31, R35 ;  /* 0x0000001f10237223 */ /* 0x002fc60000000023 */
[----:B------:R-:W1:Y:S04]  /*0df0*/  LDS R31, [R22+0x380] ;  /* 0x00038000161f7984 */ /* 0x000e680000000800 */
[----:B------:R-:W5:Y:S01]  /*0e00*/  LDS R16, [R22+0x3c0] ;  /* 0x0003c00016107984 */ /* 0x000f620000000800 */
[----:B--2---:R-:W-:-:S04]  /*0e10*/  FFMA R12, R12, R17, R35 ;  /* 0x000000110c0c7223 */ /* 0x004fc80000000023 */
[----:B---3--:R-:W-:-:S04]  /*0e20*/  FFMA R13, R13, R18, R12 ;  /* 0x000000120d0d7223 */ /* 0x008fc8000000000c */
[----:B----4-:R-:W-:-:S04]  /*0e30*/  FFMA R13, R14, R19, R13 ;  /* 0x000000130e0d7223 */ /* 0x010fc8000000000d */
[----:B0-----:R-:W-:-:S04]  /*0e40*/  FFMA R13, R8, R15, R13 ;  /* 0x0000000f080d7223 */ /* 0x001fc8000000000d */
[----:B------:R-:W-:-:S04]  /*0e50*/  FFMA R32, R32, R9, R13 ;  /* 0x0000000920207223 */ /* 0x000fc8000000000d */
[----:B-1----:R-:W-:-:S04]  /*0e60*/  FFMA R31, R31, R10, R32 ;  /* 0x0000000a1f1f7223 */ /* 0x002fc80000000020 */
[----:B-----5:R-:W-:Y:S01]  /*0e70*/  FFMA R31, R16, R11, R31 ;  /* 0x0000000b101f7223 */ /* 0x020fe2000000001f */
[----:B------:R-:W-:Y:S06]  /*0e80*/  BAR.SYNC.DEFER_BLOCKING 0x0 ;  /* 0x0000000000007b1d */ /* 0x000fec0000010000 */
[----:B------:R-:W-:Y:S05]  /*0e90*/  @P0 BRA `(.L_x_7) ;  /* 0xfffffff4000c0947 */ /* 0x000fea000383ffff */
.L_x_6:
[----:B------:R-:W-:-:S13]  /*0ea0*/  LOP3.LUT P0, R8, R29, 0x3, RZ, 0xc0, !PT ;  /* 0x000000031d087812 */ /* 0x000fda000780c0ff */
[----:B------:R-:W-:Y:S05]  /*0eb0*/  @!P0 BRA `(.L_x_5) ;  /* 0x0000000800848947 */ /* 0x000fea0003800000 */
[----:B------:R-:W-:Y:S02]  /*0ec0*/  ISETP.NE.AND P0, PT, R8, 0x1, PT ;  /* 0x000000010800780c */ /* 0x000fe40003f05270 */
[----:B------:R-:W-:-:S04]  /*0ed0*/  LOP3.LUT R29, R29, 0x1, RZ, 0xc0, !PT ;  /* 0x000000011d1d7812 */ /* 0x000fc800078ec0ff */
[----:B------:R-:W-:-:S07]  /*0ee0*/  ISETP.NE.U32.AND P1, PT, R29, 0x1, PT ;  /* 0x000000011d00780c */ /* 0x000fce0003f25070 */
[----:B------:R-:W-:Y:S06]  /*0ef0*/  @!P0 BRA `(.L_x_8) ;  /* 0x0000000400988947 */ /* 0x000fec0003800000 */
[----:B------:R-:W0:Y:S01]  /*0f00*/  LDC.64 R16, c[0x0][0x380] ;  /* 0x0000e000ff107b82 */ /* 0x000e220000000a00 */
[C---:B------:R-:W-:Y:S02]  /*0f10*/  LEA R18, R0.reuse, R3, 0x4 ;  /* 0x0000000300127211 */ /* 0x040fe400078e20ff */
[----:B------:R-:W-:-:S03]  /*0f20*/  LEA R19, R0, R21, 0x4 ;  /* 0x0000001500137211 */ /* 0x000fc600078e20ff */
[----:B------:R-:W-:Y:S02]  /*0f30*/  IMAD R13, R18, R5, R4 ;  /* 0x00000005120d7224 */ /* 0x000fe400078e0204 */
[----:B------:R-:W1:Y:S01]  /*0f40*/  LDC.64 R32, c[0x0][0x388] ;  /* 0x0000e200ff207b82 */ /* 0x000e620000000a00 */
[----:B0-----:R-:W-:-:S05]  /*0f50*/  IMAD.WIDE.U32 R8, R19, 0x4, R16 ;  /* 0x0000000413087825 */ /* 0x001fca00078e0010 */
[----:B------:R-:W2:Y:S01]  /*0f60*/  LDG.E R23, desc[UR8][R8.64] ;  /* 0x0000000808177981 */ /* 0x000ea2000c1e1900 */
[----:B-1----:R-:W-:-:S05]  /*0f70*/  IMAD.WIDE.U32 R12, R13, 0x4, R32 ;  /* 0x000000040d0c7825 */ /* 0x002fca00078e0020 */
[----:B------:R-:W3:Y:S01]  /*0f80*/  LDG.E R22, desc[UR8][R12.64] ;  /* 0x000000080c167981 */ /* 0x000ee2000c1e1900 */
[----:B------:R-:W-:-:S04]  /*0f90*/  UIADD3 UR5, UPT, UPT, UR4, 0x400, URZ ;  /* 0x0000040004057890 */ /* 0x000fc8000fffe0ff */
[----:B------:R-:W-:Y:S01]  /*0fa0*/  ULEA UR5, UR6, UR5, 0x18 ;  /* 0x0000000506057291 */ /* 0x000fe2000f8ec0ff */
[----:B------:R-:W-:-:S05]  /*0fb0*/  LEA R30, R2, R7, 0x2 ;  /* 0x00000007021e7211 */ /* 0x000fca00078e10ff */
[----:B------:R-:W-:-:S04]  /*0fc0*/  LEA R20, R2, UR5, 0x2 ;  /* 0x0000000502147c11 */ /* 0x000fc8000f8e10ff */
[----:B------:R-:W-:Y:S02]  /*0fd0*/  LEA R25, R3, R20, 0x6 ;  /* 0x0000001403197211 */ /* 0x000fe400078e30ff */
[----:B------:R-:W-:Y:S01]  /*0fe0*/  IADD3 R18, PT, PT, R18, 0x10, RZ ;  /* 0x0000001012127810 */ /* 0x000fe20007ffe0ff */
        /* <DEDUP_REMOVED lines=11> */
[----:B------:R-:W5:Y:S04]  /*10a0*/  LDS R23, [R20+0x180] ;  /* 0x0001800014177984 */ /* 0x000f680000000800 */
[----:B------:R-:W5:Y:S04]  /*10b0*/  LDS R22, [R20+0x1c0] ;  /* 0x0001c00014167984 */ /* 0x000f680000000800 */
[----:B------:R-:W-:Y:S01]  /*10c0*/  LDS R36, [R20+0x200] ;  /* 0x0002000014247984 */ /* 0x000fe20000000800 */
[----:B0-----:R-:W-:-:S03]  /*10d0*/  FFMA R8, R8, R26, R31 ;  /* 0x0000001a08087223 */ /* 0x001fc6000000001f */
[----:B------:R-:W-:Y:S01]  /*10e0*/  LDS R34, [R20+0x2c0] ;  /* 0x0002c00014227984 */ /* 0x000fe20000000800 */
[----:B-1----:R-:W-:-:S03]  /*10f0*/  FFMA R9, R29, R9, R8 ;  /* 0x000000091d097223 */ /* 0x002fc60000000008 */
[----:B------:R-:W-:Y:S01]  /*1100*/  LDS R31, [R20+0x380] ;  /* 0x00038000141f7984 */ /* 0x000fe20000000800 */
[----:B--2---:R-:W-:-:S03]  /*1110*/  FFMA R10, R28, R10, R9 ;  /* 0x0000000a1c0a7223 */ /* 0x004fc60000000009 */
[----:B------:R-:W-:Y:S01]  /*1120*/  LDS R29, [R20+0x300] ;  /* 0x00030000141d7984 */ /* 0x000fe20000000800 */
[----:B---3--:R-:W-:Y:S01]  /*1130*/  FFMA R11, R35, R11, R10 ;  /* 0x0000000b230b7223 */ /* 0x008fe2000000000a */
[----:B------:R-:W-:Y:S02]  /*1140*/  IMAD R9, R18, R5, R4 ;  /* 0x0000000512097224 */ /* 0x000fe400078e0204 */
[----:B------:R-:W-:Y:S04]  /*1150*/  LDS R28, [R20+0x240] ;  /* 0x00024000141c7984 */ /* 0x000fe80000000800 */
[----:B------:R-:W-:Y:S01]  /*1160*/  LDS R35, [R20+0x280] ;  /* 0x0002800014237984 */ /* 0x000fe20000000800 */
[----:B----4-:R-:W-:-:S03]  /*1170*/  FFMA R11, R12, R27, R11 ;  /* 0x0000001b0c0b7223 */ /* 0x010fc6000000000b */
[----:B------:R-:W-:Y:S01]  /*1180*/  LDS R26, [R20+0x3c0] ;  /* 0x0003c000141a7984 */ /* 0x000fe20000000800 */
[----:B-----5:R-:W-:Y:S01]  /*1190*/  FFMA R24, R24, R13, R11 ;  /* 0x0000000d18187223 */ /* 0x020fe2000000000b */
[----:B------:R-:W-:Y:S01]  /*11a0*/  IADD3 R13, PT, PT, R19, 0x10, RZ ;  /* 0x00000010130d7810 */ /* 0x000fe20007ffe0ff */
[----:B------:R-:W-:-:S04]  /*11b0*/  IMAD.WIDE.U32 R32, R9, 0x4, R32 ;  /* 0x0000000409207825 */ /* 0x000fc800078e0020 */
[----:B------:R-:W-:Y:S01]  /*11c0*/  FFMA R23, R23, R14, R24 ;  /* 0x0000000e17177223 */ /* 0x000fe20000000018 */
[----:B------:R-:W0:Y:S01]  /*11d0*/  LDS.128 R8, [R7+0x20] ;  /* 0x0000200007087984 */ /* 0x000e220000000c00 */
[----:B------:R-:W-:-:S03]  /*11e0*/  IMAD.WIDE.U32 R12, R13, 0x4, R16 ;  /* 0x000000040d0c7825 */ /* 0x000fc600078e0010 */
[----:B------:R-:W-:Y:S04]  /*11f0*/  LDS R24, [R20+0x340] ;  /* 0x0003400014187984 */ /* 0x000fe80000000800 */
[----:B------:R-:W1:Y:S01]  /*1200*/  LDS.128 R16, [R7+0x30] ;  /* 0x0000300007107984 */ /* 0x000e620000000c00 */
[----:B------:R-:W-:Y:S06]  /*1210*/  BAR.SYNC.DEFER_BLOCKING 0x0 ;  /* 0x0000000000007b1d */ /* 0x000fec0000010000 */
[----:B------:R-:W2:Y:S04]  /*1220*/  LDG.E R13, desc[UR8][R12.64] ;  /* 0x000000080c0d7981 */ /* 0x000ea8000c1e1900 */
[----:B------:R3:W4:Y:S01]  /*1230*/  LDG.E R32, desc[UR8][R32.64] ;  /* 0x0000000820207981 */ /* 0x000722000c1e1900 */
[----:B------:R-:W-:-:S04]  /*1240*/  FFMA R27, R22, R15, R23 ;  /* 0x0000000f161b7223 */ /* 0x000fc80000000017 */
[----:B0-----:R-:W-:-:S04]  /*1250*/  FFMA R37, R8, R36, R27 ;  /* 0x0000002408257223 */ /* 0x001fc8000000001b */
[----:B------:R-:W-:-:S04]  /*1260*/  FFMA R8, R28, R9, R37 ;  /* 0x000000091c087223 */ /* 0x000fc80000000025 */
[----:B------:R-:W-:-:S04]  /*1270*/  FFMA R35, R35, R10, R8 ;  /* 0x0000000a23237223 */ /* 0x000fc80000000008 */
[----:B------:R-:W-:-:S04]  /*1280*/  FFMA R35, R34, R11, R35 ;  /* 0x0000000b22237223 */ /* 0x000fc80000000023 */
[----:B-1----:R-:W-:-:S04]  /*1290*/  FFMA R29, R16, R29, R35 ;  /* 0x0000001d101d7223 */ /* 0x002fc80000000023 */
[----:B------:R-:W-:-:S04]  /*12a0*/  FFMA R24, R24, R17, R29 ;  /* 0x0000001118187223 */ /* 0x000fc8000000001d */
[----:B------:R-:W-:-:S04]  /*12b0*/  FFMA R31, R31, R18, R24 ;  /* 0x000000121f1f7223 */ /* 0x000fc80000000018 */
[----:B---3--:R-:W-:Y:S01]  /*12c0*/  FFMA R33, R26, R19, R31 ;  /* 0x000000131a217223 */ /* 0x008fe2000000001f */
[----:B------:R-:W-:Y:S01]  /*12d0*/  IADD3 R0, PT, PT, R0, 0x2, RZ ;  /* 0x0000000200007810 */ /* 0x000fe20007ffe0ff */
[----:B--2---:R-:W-:Y:S04]  /*12e0*/  STS [R30], R13 ;  /* 0x0000000d1e007388 */ /* 0x004fe80000000800 */
[----:B----4-:R-:W-:Y:S01]  /*12f0*/  STS [R25], R32 ;  /* 0x0000002019007388 */ /* 0x010fe20000000800 */
        /* <DEDUP_REMOVED lines=11> */
[----:B------:R-:W-:Y:S04]  /*13b0*/  LDS R31, [R20+0x200] ;  /* 0x00020000141f7984 */ /* 0x000fe80000000800 */
[----:B------:R-:W5:Y:S01]  /*13c0*/  LDS.128 R16, [R7+0x20] ;  /* 0x0000200007107984 */ /* 0x000f620000000c00 */
[----:B0-----:R-:W-:-:S03]  /*13d0*/  FFMA R23, R12, R23, R33 ;  /* 0x000000170c177223 */ /* 0x001fc60000000021 */
[----:B------:R-:W0:Y:S01]  /*13e0*/  LDS R26, [R20+0x240] ;  /* 0x00024000141a7984 */ /* 0x000e220000000800 */
[----:B-1----:R-:W-:-:S03]  /*13f0*/  FFMA R22, R22, R13, R23 ;  /* 0x0000000d16167223 */ /* 0x002fc60000000017 */
[----:B------:R-:W1:Y:S01]  /*1400*/  LDS R23, [R20+0x280] ;  /* 0x0002800014177984 */ /* 0x000e620000000800 */
[----:B--2---:R-:W-:-:S03]  /*1410*/  FFMA R27, R27, R14, R22 ;  /* 0x0000000e1b1b7223 */ /* 0x004fc60000000016 */
[----:B------:R-:W2:Y:S01]  /*1420*/  LDS R22, [R20+0x2c0] ;  /* 0x0002c00014167984 */ /* 0x000ea20000000800 */
[----:B---3--:R-:W-:-:S03]  /*1430*/  FFMA R33, R28, R15, R27 ;  /* 0x0000000f1c217223 */ /* 0x008fc6000000001b */
[----:B------:R-:W-:Y:S04]  /*1440*/  LDS R27, [R20+0x300] ;  /* 0x00030000141b7984 */ /* 0x000fe80000000800 */
[----:B------:R-:W3:Y:S01]  /*1450*/  LDS.128 R12, [R7+0x30] ;  /* 0x00003000070c7984 */ /* 0x000ee20000000c00 */
[----:B----4-:R-:W-:-:S03]  /*1460*/  FFMA R33, R8, R25, R33 ;  /* 0x0000001908217223 */ /* 0x010fc60000000021 */
[----:B------:R-:W4:Y:S04]  /*1470*/  LDS R28, [R20+0x340] ;  /* 0x00034000141c7984 */ /* 0x000f280000000800 */
[----:B------:R-:W4:Y:S01]  /*1480*/  LDS R25, [R20+0x380] ;  /* 0x0003800014197984 */ /* 0x000f220000000800 */
[----:B-----5:R-:W-:-:S03]  /*1490*/  FFMA R30, R30, R9, R33 ;  /* 0x000000091e1e7223 */ /* 0x020fc60000000021 */
[----:B------:R-:W5:Y:S01]  /*14a0*/  LDS R8, [R20+0x3c0] ;  /* 0x0003c00014087984 */ /* 0x000f620000000800 */
[----:B------:R-:W-:-:S04]  /*14b0*/  FFMA R29, R29, R10, R30 ;  /* 0x0000000a1d1d7223 */ /* 0x000fc8000000001e */
[----:B------:R-:W-:-:S04]  /*14c0*/  FFMA R11, R24, R11, R29 ;  /* 0x0000000b180b7223 */ /* 0x000fc8000000001d */
[----:B------:R-:W-:-:S04]  /*14d0*/  FFMA R11, R16, R31, R11 ;  /* 0x0000001f100b7223 */ /* 0x000fc8000000000b */
[----:B0-----:R-:W-:-:S04]  /*14e0*/  FFMA R26, R26, R17, R11 ;  /* 0x000000111a1a7223 */ /* 0x001fc8000000000b */
[----:B-1----:R-:W-:-:S04]  /*14f0*/  FFMA R23, R23, R18, R26 ;  /* 0x0000001217177223 */ /* 0x002fc8000000001a */
[----:B--2---:R-:W-:-:S04]  /*1500*/  FFMA R19, R22, R19, R23 ;  /* 0x0000001316137223 */ /* 0x004fc80000000017 */
[----:B---3--:R-:W-:-:S04]  /*1510*/  FFMA R19, R12, R27, R19 ;  /* 0x0000001b0c137223 */ /* 0x008fc80000000013 */
[----:B----4-:R-:W-:-:S04]  /*1520*/  FFMA R28, R28, R13, R19 ;  /* 0x0000000d1c1c7223 */ /* 0x010fc80000000013 */
[----:B------:R-:W-:-:S04]  /*1530*/  FFMA R25, R25, R14, R28 ;  /* 0x0000000e19197223 */ /* 0x000fc8000000001c */
[----:B-----5:R-:W-:Y:S01]  /*1540*/  FFMA R31, R8, R15, R25 ;  /* 0x0000000f081f7223 */ /* 0x020fe20000000019 */
[----:B------:R-:W-:Y:S06]  /*1550*/  BAR.SYNC.DEFER_BLOCKING 0x0 ;  /* 0x0000000000007b1d */ /* 0x000fec0000010000 */
.L_x_8:
[----:B------:R-:W-:Y:S05]  /*1560*/  @P1 BRA `(.L_x_5) ;  /* 0x0000000000d81947 */ /* 0x000fea0003800000 */
[----:B------:R-:W0:Y:S01]  /*1570*/  LDC.64 R8, c[0x0][0x380] ;  /* 0x0000e000ff087b82 */ /* 0x000e220000000a00 */
[C---:B------:R-:W-:Y:S02]  /*1580*/  LEA R10, R0.reuse, R3, 0x4 ;  /* 0x00000003000a7211 */ /* 0x040fe400078e20ff */
[----:B------:R-:W-:-:S03]  /*1590*/  LEA R21, R0, R21, 0x4 ;  /* 0x0000001500157211 */ /* 0x000fc600078e20ff */
[----:B------:R-:W-:Y:S02]  /*15a0*/  IMAD R11, R10, R5, R4 ;  /* 0x000000050a0b7224 */ /* 0x000fe400078e0204 */
[----:B------:R-:W1:Y:S01]  /*15b0*/  LDC.64 R12, c[0x0][0x388] ;  /* 0x0000e200ff0c7b82 */ /* 0x000e620000000a00 */
[----:B0-----:R-:W-:-:S05]  /*15c0*/  IMAD.WIDE.U32 R8, R21, 0x4, R8 ;  /* 0x0000000415087825 */ /* 0x001fca00078e0008 */
[----:B------:R-:W2:Y:S01]  /*15d0*/  LDG.E R14, desc[UR8][R8.64] ;  /* 0x00000008080e7981 */ /* 0x000ea2000c1e1900 */
[----:B-1----:R-:W-:-:S06]  /*15e0*/  IMAD.WIDE.U32 R12, R11, 0x4, R12 ;  /* 0x000000040b0c7825 */ /* 0x002fcc00078e000c */
[----:B------:R-:W3:Y:S01]  /*15f0*/  LDG.E R12, desc[UR8][R12.64] ;  /* 0x000000080c0c7981 */ /* 0x000ee2000c1e1900 */
[----:B------:R-:W-:-:S04]  /*1600*/  UIADD3 UR4, UPT, UPT, UR4, 0x400, URZ ;  /* 0x0000040004047890 */ /* 0x000fc8000fffe0ff */
[----:B------:R-:W-:Y:S01]  /*1610*/  ULEA UR4, UR6, UR4, 0x18 ;  /* 0x0000000406047291 */ /* 0x000fe2000f8ec0ff */
[----:B------:R-:W-:-:S05]  /*1620*/  LEA R15, R2, R7, 0x2 ;  /* 0x00000007020f7211 */ /* 0x000fca00078e10ff */
[----:B------:R-:W-:-:S04]  /*1630*/  LEA R0, R2, UR4, 0x2 ;  /* 0x0000000402007c11 */ /* 0x000fc8000f8e10ff */
        /* <DEDUP_REMOVED lines=26> */
[----:B------:R-:W4:Y:S01]  /*17e0*/  LDS R10, [R0+0x340] ;  /* 0x00034000000a7984 */ /* 0x000f220000000800 */
[----:B-----5:R-:W-:-:S03]  /*17f0*/  FFMA R2, R2, R17, R3 ;  /* 0x0000001102027223 */ /* 0x020fc60000000003 */
[----:B------:R-:W5:Y:S04]  /*1800*/  LDS R16, [R0+0x380] ;  /* 0x0003800000107984 */ /* 0x000f680000000800 */
        /* <DEDUP_REMOVED lines=9> */
[----:B-----5:R-:W-:-:S04]  /*18a0*/  FFMA R16, R16, R30, R9 ;  /* 0x0000001e10107223 */ /* 0x020fc80000000009 */
[----:B------:R-:W-:Y:S01]  /*18b0*/  FFMA R31, R3, R31, R16 ;  /* 0x0000001f031f7223 */ /* 0x000fe20000000010 */
[----:B------:R-:W-:Y:S06]  /*18c0*/  BAR.SYNC.DEFER_BLOCKING 0x0 ;  /* 0x0000000000007b1d */ /* 0x000fec0000010000 */
.L_x_5:
[----:B------:R-:W0:Y:S01]  /*18d0*/  LDC.64 R2, c[0x0][0x390] ;  /* 0x0000e400ff027b82 */ /* 0x000e220000000a00 */
[----:B------:R-:W-:-:S04]  /*18e0*/  IMAD R5, R6, R5, R4 ;  /* 0x0000000506057224 */ /* 0x000fc800078e0204 */
[----:B0-----:R-:W-:-:S05]  /*18f0*/  IMAD.WIDE R2, R5, 0x4, R2 ;  /* 0x0000000405027825 */ /* 0x001fca00078e0202 */
[----:B------:R-:W-:Y:S01]  /*1900*/  STG.E desc[UR8][R2.64], R31 ;  /* 0x0000001f02007986 */ /* 0x000fe2000c101908 */
[----:B------:R-:W-:Y:S05]  /*1910*/  EXIT ;  /* 0x000000000000794d */ /* 0x000fea0003800000 */
.L_x_9:
        /* <DEDUP_REMOVED lines=14> */
.L_x_11:


//--------------------- .nv.shared._Z23matmul_shared_transposePKfS0_Pfi --------------------------
	.section	.nv.shared._Z23matmul_shared_transposePKfS0_Pfi,"aw",@nobits
	.sectionflags	@""
	.align	4
.nv.shared._Z23matmul_shared_transposePKfS0_Pfi:
	.zero		3072


//--------------------- .nv.shared.reserved.0     --------------------------
	.section	.nv.shared.reserved.0,"aw",@nobits
	.weak		__nv_reservedSMEM_offset_0_alias
	.size		__nv_reservedSMEM_offset_0_alias, 0, 64
	.other		__nv_reservedSMEM_offset_0_alias,@"STO_CUDA_RESERVED_SHARED STV_DEFAULT"
__nv_reservedSMEM_offset_0_alias:
	.zero		0
	.zero		64


//--------------------- .nv.shared._Z19matmul_shared_basicPKfS0_Pfi --------------------------
	.section	.nv.shared._Z19matmul_shared_basicPKfS0_Pfi,"aw",@nobits
	.sectionflags	@""
	.align	4
.nv.shared._Z19matmul_shared_basicPKfS0_Pfi:
	.zero		3072


//--------------------- .nv.constant0._Z23matmul_shared_transposePKfS0_Pfi --------------------------
	.section	.nv.constant0._Z23matmul_shared_transposePKfS0_Pfi,"a",@progbits
	.sectionflags	@""
	.align	4
.nv.constant0._Z23matmul_shared_transposePKfS0_Pfi:
	.zero		924


//--------------------- .nv.constant0._Z19matmul_shared_basicPKfS0_Pfi --------------------------
	.section	.nv.constant0._Z19matmul_shared_basicPKfS0_Pfi,"a",@progbits
	.sectionflags	@""
	.align	4
.nv.constant0._Z19matmul_shared_basicPKfS0_Pfi:
	.zero		924


//--------------------- SYMBOLS --------------------------

	.type		.nv.reservedSmem.offset0,@object
	.size		.nv.reservedSmem.offset0,0x4
	.type		.nv.reservedSmem.cap,@object
	.size		.nv.reservedSmem.cap,0x4
